	.headerflags	@"EF_CUDA_TEXMODE_UNIFIED EF_CUDA_64BIT_ADDRESS EF_CUDA_SM80 EF_CUDA_VIRTUAL_SM(EF_CUDA_SM80)"
	.elftype	@"ET_EXEC"


//--------------------- .nv.info                  --------------------------
	.section	.nv.info,"",@"SHT_CUDA_INFO"
	.align	4


	//----- nvinfo : EIATTR_REGCOUNT
	.align		4
        /*0000*/ 	.byte	0x04, 0x2f
        /*0002*/ 	.short	(.L_1 - .L_0)
	.align		4
.L_0:
        /*0004*/ 	.word	index@(candidate2)
        /*0008*/ 	.word	0x00000044


	//----- nvinfo : EIATTR_MAX_STACK_SIZE
	.align		4
.L_1:
        /*000c*/ 	.byte	0x04, 0x23
        /*000e*/ 	.short	(.L_3 - .L_2)
	.align		4
.L_2:
        /*0010*/ 	.word	index@(candidate2)
        /*0014*/ 	.word	0x00000000


	//----- nvinfo : EIATTR_MIN_STACK_SIZE
	.align		4
.L_3:
        /*0018*/ 	.byte	0x04, 0x12
        /*001a*/ 	.short	(.L_5 - .L_4)
	.align		4
.L_4:
        /*001c*/ 	.word	index@(candidate2)
        /*0020*/ 	.word	0x00000000


	//----- nvinfo : EIATTR_FRAME_SIZE
	.align		4
.L_5:
        /*0024*/ 	.byte	0x04, 0x11
        /*0026*/ 	.short	(.L_7 - .L_6)
	.align		4
.L_6:
        /*0028*/ 	.word	index@(candidate2)
        /*002c*/ 	.word	0x00000000
.L_7:


//--------------------- .nv.info.candidate2       --------------------------
	.section	.nv.info.candidate2,"",@"SHT_CUDA_INFO"
	.align	4


	//----- nvinfo : EIATTR_CUDA_API_VERSION
	.align		4
        /*0000*/ 	.byte	0x04, 0x37
        /*0002*/ 	.short	(.L_9 - .L_8)
.L_8:
        /*0004*/ 	.word	0x00000075


	//----- nvinfo : EIATTR_SW2861232_WAR
	.align		4
.L_9:
        /*0008*/ 	.byte	0x01, 0x35
	.zero		2


	//----- nvinfo : EIATTR_PARAM_CBANK
	.align		4
        /*000c*/ 	.byte	0x04, 0x0a
        /*000e*/ 	.short	(.L_11 - .L_10)
	.align		4
.L_10:
        /*0010*/ 	.word	index@(.nv.constant0.candidate2)
        /*0014*/ 	.short	0x0160
        /*0016*/ 	.short	0x0018


	//----- nvinfo : EIATTR_CBANK_PARAM_SIZE
	.align		4
.L_11:
        /*0018*/ 	.byte	0x03, 0x19
        /*001a*/ 	.short	0x0018


	//----- nvinfo : EIATTR_KPARAM_INFO
	.align		4
        /*001c*/ 	.byte	0x04, 0x17
        /*001e*/ 	.short	(.L_13 - .L_12)
.L_12:
        /*0020*/ 	.word	0x00000000
        /*0024*/ 	.short	0x0002
        /*0026*/ 	.short	0x0010
        /*0028*/ 	.byte	0x00, 0xf0, 0x21, 0x00


	//----- nvinfo : EIATTR_KPARAM_INFO
	.align		4
.L_13:
        /*002c*/ 	.byte	0x04, 0x17
        /*002e*/ 	.short	(.L_15 - .L_14)
.L_14:
        /*0030*/ 	.word	0x00000000
        /*0034*/ 	.short	0x0001
        /*0036*/ 	.short	0x0008
        /*0038*/ 	.byte	0x00, 0xf0, 0x21, 0x00


	//----- nvinfo : EIATTR_KPARAM_INFO
	.align		4
.L_15:
        /*003c*/ 	.byte	0x04, 0x17
        /*003e*/ 	.short	(.L_17 - .L_16)
.L_16:
        /*0040*/ 	.word	0x00000000
        /*0044*/ 	.short	0x0000
        /*0046*/ 	.short	0x0000
        /*0048*/ 	.byte	0x00, 0xf0, 0x21, 0x00


	//----- nvinfo : EIATTR_MAXREG_COUNT
	.align		4
.L_17:
        /*004c*/ 	.byte	0x03, 0x1b
        /*004e*/ 	.short	0x0080


	//----- nvinfo : EIATTR_EXIT_INSTR_OFFSETS
	.align		4
        /*0050*/ 	.byte	0x04, 0x1c
        /*0052*/ 	.short	(.L_19 - .L_18)


	//   ....[0]....
.L_18:
        /*0054*/ 	.word	0x00002f60


	//----- nvinfo : EIATTR_MAX_THREADS
	.align		4
.L_19:
        /*0058*/ 	.byte	0x04, 0x05
        /*005a*/ 	.short	(.L_21 - .L_20)
.L_20:
        /*005c*/ 	.word	0x000001c0
        /*0060*/ 	.word	0x00000001
        /*0064*/ 	.word	0x00000001
.L_21:


//--------------------- .nv.rel.action            --------------------------
	.section	.nv.rel.action,"",@"SHT_CUDA_RELOCINFO"
	.align	8
	.sectionentsize	8
        /*0000*/ 	.byte	0x4b, 0x00, 0x00, 0x00, 0x00, 0x00, 0x00, 0x00, 0x00, 0x02, 0x02, 0x08, 0x10, 0x0a, 0x2f, 0x22
        /* <DEDUP_REMOVED lines=13> */


//--------------------- .nv.constant0.candidate2  --------------------------
	.section	.nv.constant0.candidate2,"a",@progbits
	.align	4
.nv.constant0.candidate2:
	.zero		376


//--------------------- .text.candidate2          --------------------------
	.section	.text.candidate2,"ax",@progbits
	.sectionflags	@"SHF_BARRIERS=1"
	.sectioninfo	@"SHI_REGISTERS=68"
	.align	128
        .global         candidate2
        .type           candidate2,@function
        .size           candidate2,(.L_x_3 - candidate2)
        .other          candidate2,@"STO_CUDA_ENTRY STV_DEFAULT"
candidate2:
.text.candidate2:
[----:B------:R-:W-:-:S02]  /*0000*/  MOV R1, c[0x0][0x28] ;  /* 0x00000a0000017a02 */ /* 0x000fc40000000f00 */
[----:B------:R-:W0:Y:S01]  /*0010*/  S2R R3, SR_TID.X ;  /* 0x0000000000037919 */ /* 0x000e220000002100 */
[----:B------:R-:W-:Y:S01]  /*0020*/  HFMA2.MMA R2, -RZ, RZ, 0, 0 ;  /* 0x00000000ff027435 */ /* 0x000fe200000001ff */
[----:B------:R-:W-:Y:S01]  /*0030*/  MOV R4, RZ ;  /* 0x000000ff00047202 */ /* 0x000fe20000000f00 */
[----:B------:R-:W-:Y:S01]  /*0040*/  HFMA2.MMA R41, -RZ, RZ, 0, 0 ;  /* 0x00000000ff297435 */ /* 0x000fe200000001ff */
[----:B------:R-:W1:Y:S01]  /*0050*/  S2R R5, SR_CTAID.X ;  /* 0x0000000000057919 */ /* 0x000e620000002500 */
[----:B------:R-:W-:Y:S01]  /*0060*/  HFMA2.MMA R61, -RZ, RZ, 0, 0 ;  /* 0x00000000ff3d7435 */ /* 0x000fe200000001ff */
[----:B------:R-:W-:Y:S01]  /*0070*/  MOV R63, RZ ;  /* 0x000000ff003f7202 */ /* 0x000fe20000000f00 */
        /* <DEDUP_REMOVED lines=14> */
[----:B------:R-:W-:Y:S01]  /*0160*/  ULDC.64 UR4, c[0x0][0x118] ;  /* 0x0000460000047ab9 */ /* 0x000fe20000000a00 */
[C---:B0-----:R-:W-:Y:S01]  /*0170*/  IMAD.HI R0, R3.reuse, -0x6db6db6d, R2 ;  /* 0x9249249303007827 */ /* 0x041fe200078e0202 */
[----:B------:R-:W-:-:S02]  /*0180*/  LOP3.LUT R11, R3, 0x1f, RZ, 0xc0, !PT ;  /* 0x0000001f030b7812 */ /* 0x000fc400078ec0ff */
[----:B------:R-:W-:Y:S01]  /*0190*/  ISETP.GT.AND P0, PT, R3, 0x3f, PT ;  /* 0x0000003f0300780c */ /* 0x000fe20003f04270 */
[----:B-1----:R-:W-:Y:S01]  /*01a0*/  IMAD.HI R45, R5, -0x6db6db6d, R4 ;  /* 0x92492493052d7827 */ /* 0x002fe200078e0204 */
[----:B------:R-:W-:-:S04]  /*01b0*/  SHF.R.U32.HI R7, RZ, 0x1f, R0 ;  /* 0x0000001fff077819 */ /* 0x000fc80000011600 */
[CC--:B------:R-:W-:Y:S02]  /*01c0*/  LEA.HI.SX32 R2, R0.reuse, R7.reuse, 0x1b ;  /* 0x0000000700027211 */ /* 0x0c0fe400078fdaff */
[----:B------:R-:W-:Y:S02]  /*01d0*/  SHF.R.U32.HI R4, RZ, 0x1f, R45 ;  /* 0x0000001fff047819 */ /* 0x000fe4000001162d */
[----:B------:R-:W-:Y:S01]  /*01e0*/  LEA.HI.SX32 R0, R0, R7, 0x1c ;  /* 0x0000000700007211 */ /* 0x000fe200078fe2ff */
[C-C-:B------:R-:W-:Y:S01]  /*01f0*/  IMAD R9, R2.reuse, -0x38, R3.reuse ;  /* 0xffffffc802097824 */ /* 0x140fe200078e0203 */
[----:B------:R-:W-:Y:S02]  /*0200*/  LEA.HI.SX32 R45, R45, R4, 0x1d ;  /* 0x000000042d2d7211 */ /* 0x000fe400078feaff */
[----:B------:R-:W-:Y:S01]  /*0210*/  SHF.R.U32.HI R4, RZ, 0x5, R3 ;  /* 0x00000005ff047819 */ /* 0x000fe20000011603 */
[----:B------:R-:W-:Y:S02]  /*0220*/  IMAD R9, R2, 0x310, R9 ;  /* 0x0000031002097824 */ /* 0x000fe400078e0209 */
[----:B------:R-:W-:Y:S01]  /*0230*/  IMAD R2, R45, -0xe, R5 ;  /* 0xfffffff22d027824 */ /* 0x000fe200078e0205 */
[----:B------:R-:W-:Y:S01]  /*0240*/  PRMT R4, R4, 0x2104, R11 ;  /* 0x0000210404047816 */ /* 0x000fe2000000000b */
[----:B------:R-:W-:-:S02]  /*0250*/  IMAD R43, R0, -0x1c, R3 ;  /* 0xffffffe4002b7824 */ /* 0x000fc400078e0203 */
[----:B------:R-:W-:Y:S01]  /*0260*/  IMAD R2, R2, 0x38, R9 ;  /* 0x0000003802027824 */ /* 0x000fe200078e0209 */
[----:B------:R-:W-:-:S02]  /*0270*/  LEA R42, R45, R4, 0xf ;  /* 0x000000042d2a7211 */ /* 0x000fc400078e78ff */
.L_x_1:
[----:B------:R-:W-:Y:S01]  /*0280*/  MOV R40, 0x4 ;  /* 0x0000000400287802 */ /* 0x000fe20000000f00 */
[C---:B------:R-:W-:Y:S01]  /*0290*/  IMAD R5, R41.reuse, 0x6200, R2 ;  /* 0x0000620029057824 */ /* 0x040fe200078e0202 */
[----:B------:R-:W-:Y:S01]  /*02a0*/  LEA R7, R41, R42, 0x5 ;  /* 0x0000002a29077211 */ /* 0x000fe200078e28ff */
[----:B------:R-:W-:Y:S06]  /*02b0*/  BAR.SYNC 0x0 ;  /* 0x0000000000007b1d */ /* 0x000fec0000000000 */
[----:B------:R-:W-:-:S04]  /*02c0*/  IMAD.WIDE R6, R7, R40, c[0x0][0x168] ;  /* 0x00005a0007067625 */ /* 0x000fc800078e0228 */
[----:B------:R-:W-:Y:S01]  /*02d0*/  IMAD.WIDE R4, R5, R40, c[0x0][0x160] ;  /* 0x0000580005047625 */ /* 0x000fe200078e0228 */
[----:B------:R-:W2:Y:S04]  /*02e0*/  LDG.E.CONSTANT R10, [R6.64] ;  /* 0x00000004060a7981 */ /* 0x000ea8000c1e9900 */
[----:B------:R-:W3:Y:S04]  /*02f0*/  LDG.E.CONSTANT R14, [R6.64+0x3800] ;  /* 0x00380004060e7981 */ /* 0x000ee8000c1e9900 */
[----:B------:R-:W4:Y:S04]  /*0300*/  LDG.E.CONSTANT R20, [R6.64+0x7000] ;  /* 0x0070000406147981 */ /* 0x000f28000c1e9900 */
[----:B------:R-:W5:Y:S04]  /*0310*/  LDG.E.CONSTANT R22, [R6.64+0xa800] ;  /* 0x00a8000406167981 */ /* 0x000f68000c1e9900 */
[----:B------:R-:W5:Y:S04]  /*0320*/  LDG.E.CONSTANT R24, [R6.64+0xe000] ;  /* 0x00e0000406187981 */ /* 0x000f68000c1e9900 */
[----:B------:R-:W5:Y:S04]  /*0330*/  LDG.E.CONSTANT R26, [R6.64+0x11800] ;  /* 0x01180004061a7981 */ /* 0x000f68000c1e9900 */
[----:B------:R-:W5:Y:S04]  /*0340*/  LDG.E.CONSTANT R28, [R6.64+0x15000] ;  /* 0x01500004061c7981 */ /* 0x000f68000c1e9900 */
[----:B------:R-:W5:Y:S04]  /*0350*/  LDG.E.CONSTANT R30, [R6.64+0x18800] ;  /* 0x01880004061e7981 */ /* 0x000f68000c1e9900 */
[----:B------:R-:W5:Y:S04]  /*0360*/  LDG.E.CONSTANT R32, [R6.64+0x1c000] ;  /* 0x01c0000406207981 */ /* 0x000f68000c1e9900 */
[----:B------:R-:W5:Y:S04]  /*0370*/  @!P0 LDG.E.CONSTANT R34, [R6.64+0x1f800] ;  /* 0x01f8000406228981 */ /* 0x000f68000c1e9900 */
[----:B------:R-:W5:Y:S04]  /*0380*/  LDG.E.CONSTANT R8, [R4.64] ;  /* 0x0000000404087981 */ /* 0x000f68000c1e9900 */
[----:B------:R-:W5:Y:S04]  /*0390*/  LDG.E.CONSTANT R12, [R4.64+0x6200] ;  /* 0x00620004040c7981 */ /* 0x000f68000c1e9900 */
[----:B------:R-:W5:Y:S04]  /*03a0*/  LDG.E.CONSTANT R16, [R4.64+0xc400] ;  /* 0x00c4000404107981 */ /* 0x000f68000c1e9900 */
[----:B------:R-:W5:Y:S01]  /*03b0*/  LDG.E.CONSTANT R18, [R4.64+0x12600] ;  /* 0x0126000404127981 */ /* 0x000f62000c1e9900 */
[----:B------:R-:W-:-:S02]  /*03c0*/  SHF.L.U32 R44, R0, 0x8, RZ ;  /* 0x00000008002c7819 */ /* 0x000fc400000006ff */
[----:B------:R-:W-:-:S04]  /*03d0*/  IADD3 R41, R41, 0x1, RZ ;  /* 0x0000000129297810 */ /* 0x000fc80007ffe0ff */
[----:B------:R-:W-:Y:S01]  /*03e0*/  ISETP.NE.AND P1, PT, R41, 0x8, PT ;  /* 0x000000082900780c */ /* 0x000fe20003f25270 */
[----:B--2---:R-:W-:Y:S04]  /*03f0*/  STS [R3.X4+0x1c00], R10 ;  /* 0x001c000a03007388 */ /* 0x004fe80000004800 */
[----:B---3--:R-:W-:Y:S04]  /*0400*/  STS [R3.X4+0x2300], R14 ;  /* 0x0023000e03007388 */ /* 0x008fe80000004800 */
[----:B----4-:R-:W-:Y:S04]  /*0410*/  STS [R3.X4+0x2a00], R20 ;  /* 0x002a001403007388 */ /* 0x010fe80000004800 */
[----:B-----5:R-:W-:Y:S04]  /*0420*/  STS [R3.X4+0x3100], R22 ;  /* 0x0031001603007388 */ /* 0x020fe80000004800 */
[----:B------:R-:W-:Y:S04]  /*0430*/  STS [R3.X4+0x3800], R24 ;  /* 0x0038001803007388 */ /* 0x000fe80000004800 */
[----:B------:R-:W-:Y:S04]  /*0440*/  STS [R3.X4+0x3f00], R26 ;  /* 0x003f001a03007388 */ /* 0x000fe80000004800 */
[----:B------:R-:W-:Y:S04]  /*0450*/  STS [R3.X4+0x4600], R28 ;  /* 0x0046001c03007388 */ /* 0x000fe80000004800 */
[----:B------:R-:W-:Y:S04]  /*0460*/  STS [R3.X4+0x4d00], R30 ;  /* 0x004d001e03007388 */ /* 0x000fe80000004800 */
[----:B------:R-:W-:Y:S04]  /*0470*/  STS [R3.X4+0x5400], R32 ;  /* 0x0054002003007388 */ /* 0x000fe80000004800 */
[----:B------:R-:W-:Y:S04]  /*0480*/  @!P0 STS [R3.X4+0x5b00], R34 ;  /* 0x005b002203008388 */ /* 0x000fe80000004800 */
[----:B------:R-:W-:Y:S04]  /*0490*/  STS [R3.X4], R8 ;  /* 0x0000000803007388 */ /* 0x000fe80000004800 */
[----:B------:R-:W-:Y:S04]  /*04a0*/  STS [R3.X4+0x700], R12 ;  /* 0x0007000c03007388 */ /* 0x000fe80000004800 */
[----:B------:R-:W-:Y:S04]  /*04b0*/  STS [R3.X4+0xe00], R16 ;  /* 0x000e001003007388 */ /* 0x000fe80000004800 */
[----:B------:R-:W-:Y:S04]  /*04c0*/  STS [R3.X4+0x1500], R18 ;  /* 0x0015001203007388 */ /* 0x000fe80000004800 */
[----:B------:R-:W-:Y:S06]  /*04d0*/  BAR.SYNC 0x0 ;  /* 0x0000000000007b1d */ /* 0x000fec0000000000 */
[----:B------:R-:W-:Y:S04]  /*04e0*/  LDS R38, [R43.X4] ;  /* 0x000000002b267984 */ /* 0x000fe80000004800 */
[----:B------:R-:W0:Y:S04]  /*04f0*/  LDS.128 R4, [R44+0x1c00] ;  /* 0x001c00002c047984 */ /* 0x000e280000000c00 */
[----:B------:R-:W1:Y:S04]  /*0500*/  LDS R48, [R43.X4+0x70] ;  /* 0x000070002b307984 */ /* 0x000e680000004800 */
[----:B------:R-:W2:Y:S04]  /*0510*/  LDS R36, [R43.X4+0xe0] ;  /* 0x0000e0002b247984 */ /* 0x000ea80000004800 */
[----:B------:R-:W3:Y:S04]  /*0520*/  LDS R46, [R43.X4+0x150] ;  /* 0x000150002b2e7984 */ /* 0x000ee80000004800 */
[----:B------:R-:W4:Y:S04]  /*0530*/  LDS.128 R8, [R44+0x2c00] ;  /* 0x002c00002c087984 */ /* 0x000f280000000c00 */
[----:B------:R-:W5:Y:S04]  /*0540*/  LDS.128 R12, [R44+0x3c00] ;  /* 0x003c00002c0c7984 */ /* 0x000f680000000c00 */
[----:B------:R-:W5:Y:S04]  /*0550*/  LDS.128 R24, [R44+0x2c80] ;  /* 0x002c80002c187984 */ /* 0x000f680000000c00 */
[----:B------:R-:W5:Y:S01]  /*0560*/  LDS.128 R16, [R44+0x4c00] ;  /* 0x004c00002c107984 */ /* 0x000f620000000c00 */
[----:B0-----:R-:W-:-:S02]  /*0570*/  FFMA R31, R4, R38, R31 ;  /* 0x00000026041f7223 */ /* 0x001fc4000000001f */
[----:B-1----:R-:W-:Y:S02]  /*0580*/  FFMA R4, R4, R48, R35 ;  /* 0x0000003004047223 */ /* 0x002fe40000000023 */
[-C--:B--2---:R-:W-:Y:S02]  /*0590*/  FFMA R31, R36, R5.reuse, R31 ;  /* 0x00000005241f7223 */ /* 0x084fe4000000001f */
[----:B---3--:R-:W-:Y:S02]  /*05a0*/  FFMA R20, R46, R5, R4 ;  /* 0x000000052e147223 */ /* 0x008fe40000000004 */
[----:B------:R-:W0:Y:S01]  /*05b0*/  LDS R5, [R43.X4+0x1c0] ;  /* 0x0001c0002b057984 */ /* 0x000e220000004800 */
[----:B----4-:R-:W-:Y:S02]  /*05c0*/  FFMA R33, R38, R8, R33 ;  /* 0x0000000826217223 */ /* 0x010fe40000000021 */
[----:B------:R-:W-:Y:S02]  /*05d0*/  FFMA R8, R8, R48, R37 ;  /* 0x0000003008087223 */ /* 0x000fe40000000025 */
[----:B------:R-:W1:Y:S01]  /*05e0*/  LDS R37, [R43.X4+0x230] ;  /* 0x000230002b257984 */ /* 0x000e620000004800 */
[----:B------:R-:W-:-:S02]  /*05f0*/  FFMA R33, R36, R9, R33 ;  /* 0x0000000924217223 */ /* 0x000fc40000000021 */
[----:B------:R-:W-:Y:S02]  /*0600*/  FFMA R9, R46, R9, R8 ;  /* 0x000000092e097223 */ /* 0x000fe40000000008 */
[----:B-----5:R-:W-:Y:S02]  /*0610*/  FFMA R49, R38, R12, R49 ;  /* 0x0000000c26317223 */ /* 0x020fe40000000031 */
[----:B------:R-:W-:Y:S02]  /*0620*/  FFMA R12, R12, R48, R51 ;  /* 0x000000300c0c7223 */ /* 0x000fe40000000033 */
[-C--:B------:R-:W-:Y:S02]  /*0630*/  FFMA R49, R36, R13.reuse, R49 ;  /* 0x0000000d24317223 */ /* 0x080fe40000000031 */
[----:B------:R-:W-:Y:S02]  /*0640*/  FFMA R13, R46, R13, R12 ;  /* 0x0000000d2e0d7223 */ /* 0x000fe4000000000c */
[----:B------:R-:W-:-:S02]  /*0650*/  FFMA R53, R38, R24, R53 ;  /* 0x0000001826357223 */ /* 0x000fc40000000035 */
[----:B------:R-:W-:Y:S02]  /*0660*/  FFMA R55, R48, R24, R55 ;  /* 0x0000001830377223 */ /* 0x000fe40000000037 */
[----:B------:R-:W-:Y:S02]  /*0670*/  FFMA R53, R36, R25, R53 ;  /* 0x0000001924357223 */ /* 0x000fe40000000035 */
[----:B------:R-:W-:Y:S02]  /*0680*/  FFMA R39, R38, R16, R39 ;  /* 0x0000001026277223 */ /* 0x000fe40000000027 */
[----:B------:R-:W-:Y:S02]  /*0690*/  FFMA R16, R16, R48, R47 ;  /* 0x0000003010107223 */ /* 0x000fe4000000002f */
[-C--:B------:R-:W-:Y:S01]  /*06a0*/  FFMA R39, R36, R17.reuse, R39 ;  /* 0x0000001124277223 */ /* 0x080fe20000000027 */
[----:B------:R-:W-:Y:S01]  /*06b0*/  LDS R47, [R43.X4+0x3f0] ;  /* 0x0003f0002b2f7984 */ /* 0x000fe20000004800 */
[----:B------:R-:W-:-:S02]  /*06c0*/  FFMA R17, R46, R17, R16 ;  /* 0x000000112e117223 */ /* 0x000fc40000000010 */
[C---:B0-----:R-:W-:Y:S02]  /*06d0*/  FFMA R4, R5.reuse, R6, R31 ;  /* 0x0000000605047223 */ /* 0x041fe4000000001f */
[C---:B------:R-:W-:Y:S02]  /*06e0*/  FFMA R8, R5.reuse, R10, R33 ;  /* 0x0000000a05087223 */ /* 0x040fe40000000021 */
[----:B------:R-:W0:Y:S01]  /*06f0*/  LDS.128 R32, [R44+0x1c80] ;  /* 0x001c80002c207984 */ /* 0x000e220000000c00 */
[----:B------:R-:W-:Y:S02]  /*0700*/  FFMA R12, R5, R14, R49 ;  /* 0x0000000e050c7223 */ /* 0x000fe40000000031 */
[C---:B-1----:R-:W-:Y:S01]  /*0710*/  FFMA R6, R37.reuse, R6, R20 ;  /* 0x0000000625067223 */ /* 0x042fe20000000014 */
[----:B------:R-:W-:Y:S01]  /*0720*/  LDS R49, [R43.X4+0x5b0] ;  /* 0x0005b0002b317984 */ /* 0x000fe20000004800 */
[C---:B------:R-:W-:Y:S02]  /*0730*/  FFMA R14, R37.reuse, R14, R13 ;  /* 0x0000000e250e7223 */ /* 0x040fe4000000000d */
[----:B------:R-:W-:Y:S01]  /*0740*/  FFMA R10, R37, R10, R9 ;  /* 0x0000000a250a7223 */ /* 0x000fe20000000009 */
[----:B------:R-:W1:Y:S01]  /*0750*/  LDS.128 R20, [R44+0x3c80] ;  /* 0x003c80002c147984 */ /* 0x000e620000000c00 */
[----:B------:R-:W-:-:S02]  /*0760*/  FFMA R16, R5, R18, R39 ;  /* 0x0000001205107223 */ /* 0x000fc40000000027 */
[----:B------:R-:W-:Y:S01]  /*0770*/  FFMA R18, R37, R18, R17 ;  /* 0x0000001225127223 */ /* 0x000fe20000000011 */
[----:B------:R-:W-:Y:S01]  /*0780*/  LDS R39, [R43.X4+0x380] ;  /* 0x000380002b277984 */ /* 0x000fe20000004800 */
[-C--:B0-----:R-:W-:Y:S02]  /*0790*/  FFMA R57, R38, R32.reuse, R57 ;  /* 0x0000002026397223 */ /* 0x081fe40000000039 */
[----:B------:R-:W-:Y:S02]  /*07a0*/  FFMA R32, R48, R32, R59 ;  /* 0x0000002030207223 */ /* 0x000fe4000000003b */
[-C--:B------:R-:W-:Y:S02]  /*07b0*/  FFMA R57, R36, R33.reuse, R57 ;  /* 0x0000002124397223 */ /* 0x080fe40000000039 */
[----:B------:R-:W-:Y:S02]  /*07c0*/  FFMA R32, R46, R33, R32 ;  /* 0x000000212e207223 */ /* 0x000fe40000000020 */
[----:B-1----:R-:W-:-:S02]  /*07d0*/  FFMA R29, R38, R20, R29 ;  /* 0x00000014261d7223 */ /* 0x002fc4000000001d */
[----:B------:R-:W-:Y:S02]  /*07e0*/  FFMA R20, R48, R20, R65 ;  /* 0x0000001430147223 */ /* 0x000fe40000000041 */
[----:B------:R-:W-:Y:S02]  /*07f0*/  FFMA R29, R36, R21, R29 ;  /* 0x00000015241d7223 */ /* 0x000fe4000000001d */
[C---:B------:R-:W-:Y:S02]  /*0800*/  FFMA R24, R5.reuse, R34, R57 ;  /* 0x0000002205187223 */ /* 0x040fe40000000039 */
[----:B------:R-:W-:Y:S02]  /*0810*/  FFMA R13, R5, R22, R29 ;  /* 0x00000016050d7223 */ /* 0x000fe4000000001d */
[----:B------:R-:W0:Y:S01]  /*0820*/  LDS.128 R28, [R44+0x4c80] ;  /* 0x004c80002c1c7984 */ /* 0x000e220000000c00 */
[----:B------:R-:W-:Y:S02]  /*0830*/  FFMA R34, R37, R34, R32 ;  /* 0x0000002225227223 */ /* 0x000fe40000000020 */
[----:B------:R-:W-:-:S02]  /*0840*/  FFMA R32, R46, R25, R55 ;  /* 0x000000192e207223 */ /* 0x000fc40000000037 */
[----:B------:R-:W-:Y:S02]  /*0850*/  FFMA R20, R46, R21, R20 ;  /* 0x000000152e147223 */ /* 0x000fe40000000014 */
[-C--:B------:R-:W-:Y:S02]  /*0860*/  FFMA R25, R5, R26.reuse, R53 ;  /* 0x0000001a05197223 */ /* 0x080fe40000000035 */
[C---:B------:R-:W-:Y:S02]  /*0870*/  FFMA R32, R37.reuse, R26, R32 ;  /* 0x0000001a25207223 */ /* 0x040fe40000000020 */
[----:B------:R-:W-:Y:S02]  /*0880*/  FFMA R26, R37, R22, R20 ;  /* 0x00000016251a7223 */ /* 0x000fe40000000014 */
[----:B------:R-:W1:Y:S01]  /*0890*/  LDS R22, [R43.X4+0x2a0] ;  /* 0x0002a0002b167984 */ /* 0x000e620000004800 */
[-C--:B0-----:R-:W-:Y:S02]  /*08a0*/  FFMA R38, R38, R28.reuse, R61 ;  /* 0x0000001c26267223 */ /* 0x081fe4000000003d */
[----:B------:R-:W-:-:S02]  /*08b0*/  FFMA R28, R48, R28, R63 ;  /* 0x0000001c301c7223 */ /* 0x000fc4000000003f */
[----:B------:R-:W0:Y:S01]  /*08c0*/  LDS R48, [R43.X4+0x310] ;  /* 0x000310002b307984 */ /* 0x000e220000004800 */
[-C--:B------:R-:W-:Y:S02]  /*08d0*/  FFMA R38, R36, R29.reuse, R38 ;  /* 0x0000001d24267223 */ /* 0x080fe40000000026 */
[----:B------:R-:W-:Y:S01]  /*08e0*/  FFMA R28, R46, R29, R28 ;  /* 0x0000001d2e1c7223 */ /* 0x000fe2000000001c */
[----:B------:R-:W-:Y:S01]  /*08f0*/  LDS R36, [R43.X4+0x4d0] ;  /* 0x0004d0002b247984 */ /* 0x000fe20000004800 */
[-C--:B------:R-:W-:Y:S02]  /*0900*/  FFMA R38, R5, R30.reuse, R38 ;  /* 0x0000001e05267223 */ /* 0x080fe40000000026 */
[----:B------:R-:W-:Y:S02]  /*0910*/  FFMA R46, R37, R30, R28 ;  /* 0x0000001e252e7223 */ /* 0x000fe4000000001c */
[C---:B-1----:R-:W-:Y:S02]  /*0920*/  FFMA R30, R22.reuse, R11, R8 ;  /* 0x0000000b161e7223 */ /* 0x042fe40000000008 */
[----:B------:R-:W-:-:S02]  /*0930*/  FFMA R8, R22, R15, R12 ;  /* 0x0000000f16087223 */ /* 0x000fc4000000000c */
[C---:B------:R-:W-:Y:S02]  /*0940*/  FFMA R29, R22.reuse, R23, R13 ;  /* 0x00000017161d7223 */ /* 0x040fe4000000000d */
[C---:B------:R-:W-:Y:S02]  /*0950*/  FFMA R37, R22.reuse, R31, R38 ;  /* 0x0000001f16257223 */ /* 0x040fe40000000026 */
[----:B------:R-:W-:Y:S01]  /*0960*/  LDS R38, [R43.X4+0x460] ;  /* 0x000460002b267984 */ /* 0x000fe20000004800 */
[C---:B------:R-:W-:Y:S02]  /*0970*/  FFMA R20, R22.reuse, R35, R24 ;  /* 0x0000002316147223 */ /* 0x040fe40000000018 */
[C---:B------:R-:W-:Y:S02]  /*0980*/  FFMA R21, R22.reuse, R19, R16 ;  /* 0x0000001316157223 */ /* 0x040fe40000000010 */
[C---:B------:R-:W-:Y:S02]  /*0990*/  FFMA R9, R22.reuse, R7, R4 ;  /* 0x0000000716097223 */ /* 0x040fe40000000004 */
[----:B------:R-:W-:-:S02]  /*09a0*/  FFMA R25, R22, R27, R25 ;  /* 0x0000001b16197223 */ /* 0x000fc40000000019 */
[C---:B0-----:R-:W-:Y:S02]  /*09b0*/  FFMA R10, R48.reuse, R11, R10 ;  /* 0x0000000b300a7223 */ /* 0x041fe4000000000a */
[C---:B------:R-:W-:Y:S02]  /*09c0*/  FFMA R11, R48.reuse, R15, R14 ;  /* 0x0000000f300b7223 */ /* 0x040fe4000000000e */
[----:B------:R-:W0:Y:S01]  /*09d0*/  LDS.128 R12, [R44+0x1c10] ;  /* 0x001c10002c0c7984 */ /* 0x000e220000000c00 */
[C---:B------:R-:W-:Y:S02]  /*09e0*/  FFMA R24, R48.reuse, R19, R18 ;  /* 0x0000001330187223 */ /* 0x040fe40000000012 */
[C---:B------:R-:W-:Y:S01]  /*09f0*/  FFMA R33, R48.reuse, R7, R6 ;  /* 0x0000000730217223 */ /* 0x040fe20000000006 */
[----:B------:R-:W1:Y:S01]  /*0a00*/  LDS.128 R16, [R44+0x2c10] ;  /* 0x002c10002c107984 */ /* 0x000e620000000c00 */
[C---:B------:R-:W-:Y:S02]  /*0a10*/  FFMA R28, R48.reuse, R23, R26 ;  /* 0x00000017301c7223 */ /* 0x040fe4000000001a */
[C---:B------:R-:W-:Y:S01]  /*0a20*/  FFMA R22, R48.reuse, R35, R34 ;  /* 0x0000002330167223 */ /* 0x040fe20000000022 */
[----:B------:R-:W2:Y:S01]  /*0a30*/  LDS.128 R4, [R44+0x3c10] ;  /* 0x003c10002c047984 */ /* 0x000ea20000000c00 */
[----:B------:R-:W-:-:S02]  /*0a40*/  FFMA R27, R48, R27, R32 ;  /* 0x0000001b301b7223 */ /* 0x000fc40000000020 */
[----:B------:R-:W-:Y:S02]  /*0a50*/  FFMA R46, R48, R31, R46 ;  /* 0x0000001f302e7223 */ /* 0x000fe4000000002e */
[C---:B0-----:R-:W-:Y:S02]  /*0a60*/  FFMA R9, R12.reuse, R39, R9 ;  /* 0x000000270c097223 */ /* 0x041fe40000000009 */
[----:B------:R-:W-:Y:S02]  /*0a70*/  FFMA R33, R12, R47, R33 ;  /* 0x0000002f0c217223 */ /* 0x000fe40000000021 */
[-C--:B------:R-:W-:Y:S02]  /*0a80*/  FFMA R12, R38, R13.reuse, R9 ;  /* 0x0000000d260c7223 */ /* 0x080fe40000000009 */
[----:B------:R-:W-:Y:S02]  /*0a90*/  FFMA R33, R36, R13, R33 ;  /* 0x0000000d24217223 */ /* 0x000fe40000000021 */
[----:B------:R-:W0:Y:S01]  /*0aa0*/  LDS R13, [R43.X4+0x540] ;  /* 0x000540002b0d7984 */ /* 0x000e220000004800 */
[----:B-1----:R-:W-:-:S02]  /*0ab0*/  FFMA R30, R39, R16, R30 ;  /* 0x00000010271e7223 */ /* 0x002fc4000000001e */
[----:B------:R-:W-:Y:S02]  /*0ac0*/  FFMA R10, R16, R47, R10 ;  /* 0x0000002f100a7223 */ /* 0x000fe4000000000a */
[-C--:B------:R-:W-:Y:S02]  /*0ad0*/  FFMA R30, R38, R17.reuse, R30 ;  /* 0x00000011261e7223 */ /* 0x080fe4000000001e */
[----:B------:R-:W-:Y:S02]  /*0ae0*/  FFMA R23, R36, R17, R10 ;  /* 0x0000001124177223 */ /* 0x000fe4000000000a */
[----:B--2---:R-:W-:Y:S02]  /*0af0*/  FFMA R16, R39, R4, R8 ;  /* 0x0000000427107223 */ /* 0x004fe40000000008 */
[----:B------:R-:W-:Y:S02]  /*0b00*/  FFMA R17, R4, R47, R11 ;  /* 0x0000002f04117223 */ /* 0x000fe4000000000b */
[----:B------:R-:W1:Y:S01]  /*0b10*/  LDS.128 R8, [R44+0x4c10] ;  /* 0x004c10002c087984 */ /* 0x000e620000000c00 */
[----:B------:R-:W-:-:S02]  /*0b20*/  FFMA R16, R38, R5, R16 ;  /* 0x0000000526107223 */ /* 0x000fc40000000010 */
[----:B------:R-:W-:Y:S02]  /*0b30*/  FFMA R17, R36, R5, R17 ;  /* 0x0000000524117223 */ /* 0x000fe40000000011 */
[-C--:B0-----:R-:W-:Y:S02]  /*0b40*/  FFMA R4, R13, R14.reuse, R12 ;  /* 0x0000000e0d047223 */ /* 0x081fe4000000000c */
[----:B------:R-:W-:Y:S02]  /*0b50*/  FFMA R14, R49, R14, R33 ;  /* 0x0000000e310e7223 */ /* 0x000fe40000000021 */
[----:B------:R-:W0:Y:S01]  /*0b60*/  LDS.128 R32, [R44+0x1c90] ;  /* 0x001c90002c207984 */ /* 0x000e220000000c00 */
[-C--:B------:R-:W-:Y:S02]  /*0b70*/  FFMA R12, R13, R18.reuse, R30 ;  /* 0x000000120d0c7223 */ /* 0x080fe4000000001e */
[----:B------:R-:W-:Y:S02]  /*0b80*/  FFMA R18, R49, R18, R23 ;  /* 0x0000001231127223 */ /* 0x000fe40000000017 */
[----:B-1----:R-:W-:-:S02]  /*0b90*/  FFMA R21, R39, R8, R21 ;  /* 0x0000000827157223 */ /* 0x002fc40000000015 */
[----:B------:R-:W-:Y:S02]  /*0ba0*/  FFMA R24, R8, R47, R24 ;  /* 0x0000002f08187223 */ /* 0x000fe40000000018 */
[-C--:B------:R-:W-:Y:S02]  /*0bb0*/  FFMA R21, R38, R9.reuse, R21 ;  /* 0x0000000926157223 */ /* 0x080fe40000000015 */
[C---:B------:R-:W-:Y:S02]  /*0bc0*/  FFMA R8, R13.reuse, R6, R16 ;  /* 0x000000060d087223 */ /* 0x040fe40000000010 */
[----:B------:R-:W-:Y:S02]  /*0bd0*/  FFMA R16, R13, R10, R21 ;  /* 0x0000000a0d107223 */ /* 0x000fe40000000015 */
[----:B------:R-:W-:Y:S02]  /*0be0*/  FFMA R24, R36, R9, R24 ;  /* 0x0000000924187223 */ /* 0x000fe40000000018 */
[----:B------:R-:W-:-:S02]  /*0bf0*/  FFMA R6, R49, R6, R17 ;  /* 0x0000000631067223 */ /* 0x000fc40000000011 */
[----:B------:R-:W-:Y:S02]  /*0c00*/  FFMA R10, R49, R10, R24 ;  /* 0x0000000a310a7223 */ /* 0x000fe40000000018 */
[-C--:B0-----:R-:W-:Y:S02]  /*0c10*/  FFMA R5, R39, R32.reuse, R20 ;  /* 0x0000002027057223 */ /* 0x081fe40000000014 */
[----:B------:R-:W-:Y:S02]  /*0c20*/  FFMA R32, R47, R32, R22 ;  /* 0x000000202f207223 */ /* 0x000fe40000000016 */
[----:B------:R-:W0:Y:S01]  /*0c30*/  LDS.128 R20, [R44+0x2c90] ;  /* 0x002c90002c147984 */ /* 0x000e220000000c00 */
[-C--:B------:R-:W-:Y:S02]  /*0c40*/  FFMA R5, R38, R33.reuse, R5 ;  /* 0x0000002126057223 */ /* 0x080fe40000000005 */
[----:B------:R-:W-:Y:S02]  /*0c50*/  FFMA R32, R36, R33, R32 ;  /* 0x0000002124207223 */ /* 0x000fe40000000020 */
[----:B0-----:R-:W-:-:S02]  /*0c60*/  FFMA R25, R39, R20, R25 ;  /* 0x0000001427197223 */ /* 0x001fc40000000019 */
[----:B------:R-:W-:Y:S02]  /*0c70*/  FFMA R27, R47, R20, R27 ;  /* 0x000000142f1b7223 */ /* 0x000fe4000000001b */
[-C--:B------:R-:W-:Y:S02]  /*0c80*/  FFMA R20, R13, R34.reuse, R5 ;  /* 0x000000220d147223 */ /* 0x080fe40000000005 */
[----:B------:R-:W-:Y:S02]  /*0c90*/  FFMA R34, R49, R34, R32 ;  /* 0x0000002231227223 */ /* 0x000fe40000000020 */
[-C--:B------:R-:W-:Y:S02]  /*0ca0*/  FFMA R5, R38, R21.reuse, R25 ;  /* 0x0000001526057223 */ /* 0x080fe40000000019 */
[----:B------:R-:W-:Y:S02]  /*0cb0*/  FFMA R32, R36, R21, R27 ;  /* 0x0000001524207223 */ /* 0x000fe4000000001b */
[----:B------:R-:W0:Y:S01]  /*0cc0*/  LDS.128 R24, [R44+0x3c90] ;  /* 0x003c90002c187984 */ /* 0x000e220000000c00 */
[----:B------:R-:W-:-:S02]  /*0cd0*/  FFMA R5, R13, R22, R5 ;  /* 0x000000160d057223 */ /* 0x000fc40000000005 */
[----:B------:R-:W-:Y:S02]  /*0ce0*/  FFMA R32, R49, R22, R32 ;  /* 0x0000001631207223 */ /* 0x000fe40000000020 */
[-C--:B0-----:R-:W-:Y:S02]  /*0cf0*/  FFMA R29, R39, R24.reuse, R29 ;  /* 0x00000018271d7223 */ /* 0x081fe4000000001d */
[----:B------:R-:W-:Y:S02]  /*0d00*/  FFMA R28, R47, R24, R28 ;  /* 0x000000182f1c7223 */ /* 0x000fe4000000001c */
[-C--:B------:R-:W-:Y:S02]  /*0d10*/  FFMA R29, R38, R25.reuse, R29 ;  /* 0x00000019261d7223 */ /* 0x080fe4000000001d */
[----:B------:R-:W-:Y:S02]  /*0d20*/  FFMA R28, R36, R25, R28 ;  /* 0x00000019241c7223 */ /* 0x000fe4000000001c */
[----:B------:R-:W-:-:S02]  /*0d30*/  FFMA R21, R13, R26, R29 ;  /* 0x0000001a0d157223 */ /* 0x000fc4000000001d */
[----:B------:R-:W-:Y:S02]  /*0d40*/  FFMA R22, R49, R26, R28 ;  /* 0x0000001a31167223 */ /* 0x000fe4000000001c */
[----:B------:R-:W0:Y:S04]  /*0d50*/  LDS.128 R28, [R44+0x4c90] ;  /* 0x004c90002c1c7984 */ /* 0x000e280000000c00 */
[----:B------:R-:W1:Y:S01]  /*0d60*/  LDS R26, [R43.X4+0x620] ;  /* 0x000620002b1a7984 */ /* 0x000e620000004800 */
[-C--:B0-----:R-:W-:Y:S02]  /*0d70*/  FFMA R37, R39, R28.reuse, R37 ;  /* 0x0000001c27257223 */ /* 0x081fe40000000025 */
[----:B------:R-:W-:Y:S01]  /*0d80*/  FFMA R28, R47, R28, R46 ;  /* 0x0000001c2f1c7223 */ /* 0x000fe2000000002e */
[----:B------:R-:W-:Y:S01]  /*0d90*/  LDS R39, [R43.X4+0x700] ;  /* 0x000700002b277984 */ /* 0x000fe20000004800 */
[----:B------:R-:W-:-:S02]  /*0da0*/  FFMA R37, R38, R29, R37 ;  /* 0x0000001d26257223 */ /* 0x000fc40000000025 */
[----:B------:R-:W-:Y:S01]  /*0db0*/  FFMA R28, R36, R29, R28 ;  /* 0x0000001d241c7223 */ /* 0x000fe2000000001c */
[----:B------:R-:W0:Y:S01]  /*0dc0*/  LDS R46, [R43.X4+0x690] ;  /* 0x000690002b2e7984 */ /* 0x000e220000004800 */
[-C--:B------:R-:W-:Y:S02]  /*0dd0*/  FFMA R37, R13, R30.reuse, R37 ;  /* 0x0000001e0d257223 */ /* 0x080fe40000000025 */
[----:B------:R-:W-:Y:S01]  /*0de0*/  FFMA R49, R49, R30, R28 ;  /* 0x0000001e31317223 */ /* 0x000fe2000000001c */
[----:B------:R-:W-:Y:S01]  /*0df0*/  LDS R47, [R43.X4+0x770] ;  /* 0x000770002b2f7984 */ /* 0x000fe20000004800 */
[C---:B-1----:R-:W-:Y:S02]  /*0e00*/  FFMA R9, R26.reuse, R15, R4 ;  /* 0x0000000f1a097223 */ /* 0x042fe40000000004 */
[C---:B------:R-:W-:Y:S01]  /*0e10*/  FFMA R28, R26.reuse, R19, R12 ;  /* 0x000000131a1c7223 */ /* 0x040fe2000000000c */
[----:B------:R-:W-:Y:S01]  /*0e20*/  LDS R38, [R43.X4+0x7e0] ;  /* 0x0007e0002b267984 */ /* 0x000fe20000004800 */
[----:B------:R-:W-:-:S02]  /*0e30*/  FFMA R24, R26, R11, R16 ;  /* 0x0000000b1a187223 */ /* 0x000fc40000000010 */
[C---:B------:R-:W-:Y:S01]  /*0e40*/  FFMA R8, R26.reuse, R7, R8 ;  /* 0x000000071a087223 */ /* 0x040fe20000000008 */
[----:B------:R-:W-:Y:S01]  /*0e50*/  LDS R36, [R43.X4+0x850] ;  /* 0x000850002b247984 */ /* 0x000fe20000004800 */
[C---:B------:R-:W-:Y:S02]  /*0e60*/  FFMA R29, R26.reuse, R23, R5 ;  /* 0x000000171a1d7223 */ /* 0x040fe40000000005 */
[C---:B------:R-:W-:Y:S02]  /*0e70*/  FFMA R20, R26.reuse, R35, R20 ;  /* 0x000000231a147223 */ /* 0x040fe40000000014 */
[C---:B------:R-:W-:Y:S02]  /*0e80*/  FFMA R21, R26.reuse, R27, R21 ;  /* 0x0000001b1a157223 */ /* 0x040fe40000000015 */
[----:B------:R-:W-:Y:S02]  /*0e90*/  FFMA R37, R26, R31, R37 ;  /* 0x0000001f1a257223 */ /* 0x000fe40000000025 */
[----:B0-----:R-:W-:-:S02]  /*0ea0*/  FFMA R30, R46, R15, R14 ;  /* 0x0000000f2e1e7223 */ /* 0x001fc4000000000e */
[----:B------:R-:W0:Y:S01]  /*0eb0*/  LDS.128 R12, [R44+0x1c20] ;  /* 0x001c20002c0c7984 */ /* 0x000e220000000c00 */
[C---:B------:R-:W-:Y:S02]  /*0ec0*/  FFMA R33, R46.reuse, R19, R18 ;  /* 0x000000132e217223 */ /* 0x040fe40000000012 */
[C---:B------:R-:W-:Y:S01]  /*0ed0*/  FFMA R48, R46.reuse, R7, R6 ;  /* 0x000000072e307223 */ /* 0x040fe20000000006 */
[----:B------:R-:W1:Y:S01]  /*0ee0*/  LDS.128 R16, [R44+0x2c20] ;  /* 0x002c20002c107984 */ /* 0x000e620000000c00 */
[C---:B------:R-:W-:Y:S02]  /*0ef0*/  FFMA R26, R46.reuse, R11, R10 ;  /* 0x0000000b2e1a7223 */ /* 0x040fe4000000000a */
[C---:B------:R-:W-:Y:S01]  /*0f00*/  FFMA R25, R46.reuse, R35, R34 ;  /* 0x000000232e197223 */ /* 0x040fe20000000022 */
[----:B------:R-:W2:Y:S01]  /*0f10*/  LDS.128 R4, [R44+0x3c20] ;  /* 0x003c20002c047984 */ /* 0x000ea20000000c00 */
[C---:B------:R-:W-:Y:S02]  /*0f20*/  FFMA R23, R46.reuse, R23, R32 ;  /* 0x000000172e177223 */ /* 0x040fe40000000020 */
[----:B------:R-:W-:-:S02]  /*0f30*/  FFMA R22, R46, R27, R22 ;  /* 0x0000001b2e167223 */ /* 0x000fc40000000016 */
[----:B------:R-:W-:Y:S02]  /*0f40*/  FFMA R46, R46, R31, R49 ;  /* 0x0000001f2e2e7223 */ /* 0x000fe40000000031 */
[----:B------:R-:W-:Y:S01]  /*0f50*/  LDS R49, [R43.X4+0x930] ;  /* 0x000930002b317984 */ /* 0x000fe20000004800 */
[C---:B0-----:R-:W-:Y:S02]  /*0f60*/  FFMA R9, R12.reuse, R39, R9 ;  /* 0x000000270c097223 */ /* 0x041fe40000000009 */
[----:B------:R-:W-:Y:S02]  /*0f70*/  FFMA R30, R12, R47, R30 ;  /* 0x0000002f0c1e7223 */ /* 0x000fe4000000001e */
[-C--:B------:R-:W-:Y:S02]  /*0f80*/  FFMA R12, R38, R13.reuse, R9 ;  /* 0x0000000d260c7223 */ /* 0x080fe40000000009 */
[----:B------:R-:W-:Y:S02]  /*0f90*/  FFMA R30, R36, R13, R30 ;  /* 0x0000000d241e7223 */ /* 0x000fe4000000001e */
[----:B------:R-:W0:Y:S01]  /*0fa0*/  LDS R13, [R43.X4+0x8c0] ;  /* 0x0008c0002b0d7984 */ /* 0x000e220000004800 */
[----:B-1----:R-:W-:-:S02]  /*0fb0*/  FFMA R28, R39, R16, R28 ;  /* 0x00000010271c7223 */ /* 0x002fc4000000001c */
[----:B------:R-:W-:Y:S02]  /*0fc0*/  FFMA R33, R16, R47, R33 ;  /* 0x0000002f10217223 */ /* 0x000fe40000000021 */
[----:B--2---:R-:W-:Y:S02]  /*0fd0*/  FFMA R16, R39, R4, R8 ;  /* 0x0000000427107223 */ /* 0x004fe40000000008 */
[----:B------:R-:W1:Y:S01]  /*0fe0*/  LDS.128 R8, [R44+0x4c20] ;  /* 0x004c20002c087984 */ /* 0x000e620000000c00 */
[-C--:B------:R-:W-:Y:S02]  /*0ff0*/  FFMA R28, R38, R17.reuse, R28 ;  /* 0x00000011261c7223 */ /* 0x080fe4000000001c */
[----:B------:R-:W-:Y:S02]  /*1000*/  FFMA R33, R36, R17, R33 ;  /* 0x0000001124217223 */ /* 0x000fe40000000021 */
[----:B------:R-:W-:Y:S02]  /*1010*/  FFMA R48, R4, R47, R48 ;  /* 0x0000002f04307223 */ /* 0x000fe40000000030 */
[----:B------:R-:W-:-:S02]  /*1020*/  FFMA R16, R38, R5, R16 ;  /* 0x0000000526107223 */ /* 0x000fc40000000010 */
[----:B------:R-:W-:Y:S02]  /*1030*/  FFMA R48, R36, R5, R48 ;  /* 0x0000000524307223 */ /* 0x000fe40000000030 */
[C---:B0-----:R-:W-:Y:S02]  /*1040*/  FFMA R4, R13.reuse, R14, R12 ;  /* 0x0000000e0d047223 */ /* 0x041fe4000000000c */
[-C--:B------:R-:W-:Y:S02]  /*1050*/  FFMA R12, R13, R18.reuse, R28 ;  /* 0x000000120d0c7223 */ /* 0x080fe4000000001c */
[----:B------:R-:W-:Y:S02]  /*1060*/  FFMA R18, R49, R18, R33 ;  /* 0x0000001231127223 */ /* 0x000fe40000000021 */
[----:B------:R-:W0:Y:S01]  /*1070*/  LDS.128 R32, [R44+0x1ca0] ;  /* 0x001ca0002c207984 */ /* 0x000e220000000c00 */
[----:B-1----:R-:W-:Y:S02]  /*1080*/  FFMA R24, R39, R8, R24 ;  /* 0x0000000827187223 */ /* 0x002fe40000000018 */
[----:B------:R-:W-:-:S02]  /*1090*/  FFMA R26, R8, R47, R26 ;  /* 0x0000002f081a7223 */ /* 0x000fc4000000001a */
[-C--:B------:R-:W-:Y:S02]  /*10a0*/  FFMA R24, R38, R9.reuse, R24 ;  /* 0x0000000926187223 */ /* 0x080fe40000000018 */
[----:B------:R-:W-:Y:S02]  /*10b0*/  FFMA R26, R36, R9, R26 ;  /* 0x00000009241a7223 */ /* 0x000fe4000000001a */
[C---:B------:R-:W-:Y:S02]  /*10c0*/  FFMA R8, R13.reuse, R6, R16 ;  /* 0x000000060d087223 */ /* 0x040fe40000000010 */
[-C--:B------:R-:W-:Y:S02]  /*10d0*/  FFMA R16, R13, R10.reuse, R24 ;  /* 0x0000000a0d107223 */ /* 0x080fe40000000018 */
[C---:B------:R-:W-:Y:S02]  /*10e0*/  FFMA R10, R49.reuse, R10, R26 ;  /* 0x0000000a310a7223 */ /* 0x040fe4000000001a */
[----:B------:R-:W-:-:S02]  /*10f0*/  FFMA R14, R49, R14, R30 ;  /* 0x0000000e310e7223 */ /* 0x000fc4000000001e */
[----:B------:R-:W-:Y:S02]  /*1100*/  FFMA R6, R49, R6, R48 ;  /* 0x0000000631067223 */ /* 0x000fe40000000030 */
[-C--:B0-----:R-:W-:Y:S02]  /*1110*/  FFMA R20, R39, R32.reuse, R20 ;  /* 0x0000002027147223 */ /* 0x081fe40000000014 */
[----:B------:R-:W-:Y:S02]  /*1120*/  FFMA R32, R47, R32, R25 ;  /* 0x000000202f207223 */ /* 0x000fe40000000019 */
[----:B------:R-:W0:Y:S01]  /*1130*/  LDS.128 R24, [R44+0x2ca0] ;  /* 0x002ca0002c187984 */ /* 0x000e220000000c00 */
[-C--:B------:R-:W-:Y:S02]  /*1140*/  FFMA R20, R38, R33.reuse, R20 ;  /* 0x0000002126147223 */ /* 0x080fe40000000014 */
[----:B------:R-:W-:Y:S02]  /*1150*/  FFMA R33, R36, R33, R32 ;  /* 0x0000002124217223 */ /* 0x000fe40000000020 */
[----:B------:R-:W-:-:S02]  /*1160*/  FFMA R32, R13, R34, R20 ;  /* 0x000000220d207223 */ /* 0x000fc40000000014 */
[----:B------:R-:W-:Y:S02]  /*1170*/  FFMA R34, R49, R34, R33 ;  /* 0x0000002231227223 */ /* 0x000fe40000000021 */
[-C--:B0-----:R-:W-:Y:S02]  /*1180*/  FFMA R29, R39, R24.reuse, R29 ;  /* 0x00000018271d7223 */ /* 0x081fe4000000001d */
[----:B------:R-:W-:Y:S02]  /*1190*/  FFMA R23, R47, R24, R23 ;  /* 0x000000182f177223 */ /* 0x000fe40000000017 */
[-C--:B------:R-:W-:Y:S02]  /*11a0*/  FFMA R5, R38, R25.reuse, R29 ;  /* 0x0000001926057223 */ /* 0x080fe4000000001d */
[----:B------:R-:W0:Y:S01]  /*11b0*/  LDS.128 R28, [R44+0x3ca0] ;  /* 0x003ca0002c1c7984 */ /* 0x000e220000000c00 */
[----:B------:R-:W-:Y:S02]  /*11c0*/  FFMA R23, R36, R25, R23 ;  /* 0x0000001924177223 */ /* 0x000fe40000000017 */
[----:B------:R-:W-:-:S02]  /*11d0*/  FFMA R5, R13, R26, R5 ;  /* 0x0000001a0d057223 */ /* 0x000fc40000000005 */
[-C--:B0-----:R-:W-:Y:S02]  /*11e0*/  FFMA R21, R39, R28.reuse, R21 ;  /* 0x0000001c27157223 */ /* 0x081fe40000000015 */
[----:B------:R-:W-:Y:S02]  /*11f0*/  FFMA R22, R47, R28, R22 ;  /* 0x0000001c2f167223 */ /* 0x000fe40000000016 */
[-C--:B------:R-:W-:Y:S02]  /*1200*/  FFMA R21, R38, R29.reuse, R21 ;  /* 0x0000001d26157223 */ /* 0x080fe40000000015 */
[----:B------:R-:W-:Y:S02]  /*1210*/  FFMA R22, R36, R29, R22 ;  /* 0x0000001d24167223 */ /* 0x000fe40000000016 */
[----:B------:R-:W-:Y:S02]  /*1220*/  FFMA R17, R13, R30, R21 ;  /* 0x0000001e0d117223 */ /* 0x000fe40000000015 */
[----:B------:R-:W-:-:S02]  /*1230*/  FFMA R28, R49, R26, R23 ;  /* 0x0000001a311c7223 */ /* 0x000fc40000000017 */
[----:B------:R-:W-:Y:S01]  /*1240*/  FFMA R30, R49, R30, R22 ;  /* 0x0000001e311e7223 */ /* 0x000fe20000000016 */
[----:B------:R-:W0:Y:S04]  /*1250*/  LDS R26, [R43.X4+0x9a0] ;  /* 0x0009a0002b1a7984 */ /* 0x000e280000004800 */
[----:B------:R-:W1:Y:S01]  /*1260*/  LDS.128 R20, [R44+0x4ca0] ;  /* 0x004ca0002c147984 */ /* 0x000e620000000c00 */
[C---:B0-----:R-:W-:Y:S02]  /*1270*/  FFMA R9, R26.reuse, R15, R4 ;  /* 0x0000000f1a097223 */ /* 0x041fe40000000004 */
[----:B------:R-:W-:Y:S02]  /*1280*/  FFMA R33, R26, R19, R12 ;  /* 0x000000131a217223 */ /* 0x000fe4000000000c */
[----:B-1----:R-:W-:-:S02]  /*1290*/  FFMA R37, R39, R20, R37 ;  /* 0x0000001427257223 */ /* 0x002fc40000000025 */
[----:B------:R-:W-:Y:S01]  /*12a0*/  FFMA R20, R47, R20, R46 ;  /* 0x000000142f147223 */ /* 0x000fe2000000002e */
[----:B------:R-:W-:Y:S01]  /*12b0*/  LDS R39, [R43.X4+0xa80] ;  /* 0x000a80002b277984 */ /* 0x000fe20000004800 */
[-C--:B------:R-:W-:Y:S02]  /*12c0*/  FFMA R37, R38, R21.reuse, R37 ;  /* 0x0000001526257223 */ /* 0x080fe40000000025 */
[----:B------:R-:W-:Y:S01]  /*12d0*/  FFMA R20, R36, R21, R20 ;  /* 0x0000001524147223 */ /* 0x000fe20000000014 */
[----:B------:R-:W0:Y:S01]  /*12e0*/  LDS R46, [R43.X4+0xa10] ;  /* 0x000a10002b2e7984 */ /* 0x000e220000004800 */
[-C--:B------:R-:W-:Y:S02]  /*12f0*/  FFMA R37, R13, R22.reuse, R37 ;  /* 0x000000160d257223 */ /* 0x080fe40000000025 */
[----:B------:R-:W-:Y:S01]  /*1300*/  FFMA R49, R49, R22, R20 ;  /* 0x0000001631317223 */ /* 0x000fe20000000014 */
[----:B------:R-:W-:Y:S01]  /*1310*/  LDS R47, [R43.X4+0xaf0] ;  /* 0x000af0002b2f7984 */ /* 0x000fe20000004800 */
[----:B------:R-:W-:-:S02]  /*1320*/  FFMA R20, R26, R35, R32 ;  /* 0x000000231a147223 */ /* 0x000fc40000000020 */
[C---:B------:R-:W-:Y:S01]  /*1330*/  FFMA R24, R26.reuse, R11, R16 ;  /* 0x0000000b1a187223 */ /* 0x040fe20000000010 */
[----:B------:R-:W-:Y:S01]  /*1340*/  LDS R38, [R43.X4+0xb60] ;  /* 0x000b60002b267984 */ /* 0x000fe20000004800 */
[C---:B------:R-:W-:Y:S02]  /*1350*/  FFMA R21, R26.reuse, R31, R17 ;  /* 0x0000001f1a157223 */ /* 0x040fe40000000011 */
[C---:B------:R-:W-:Y:S01]  /*1360*/  FFMA R8, R26.reuse, R7, R8 ;  /* 0x000000071a087223 */ /* 0x040fe20000000008 */
[----:B------:R-:W-:Y:S01]  /*1370*/  LDS R36, [R43.X4+0xbd0] ;  /* 0x000bd0002b247984 */ /* 0x000fe20000004800 */
        /* <DEDUP_REMOVED lines=23> */
[----:B------:R-:W-:Y:S02]  /*14f0*/  FFMA R33, R38, R17, R33 ;  /* 0x0000001126217223 */ /* 0x000fe40000000021 */
[----:B------:R-:W-:Y:S02]  /*1500*/  FFMA R50, R4, R47, R50 ;  /* 0x0000002f04327223 */ /* 0x000fe40000000032 */
[-C--:B------:R-:W-:Y:S02]  /*1510*/  FFMA R16, R38, R5.reuse, R16 ;  /* 0x0000000526107223 */ /* 0x080fe40000000010 */
[----:B------:R-:W-:-:S02]  /*1520*/  FFMA R50, R36, R5, R50 ;  /* 0x0000000524327223 */ /* 0x000fc40000000032 */
[----:B------:R-:W-:Y:S02]  /*1530*/  FFMA R48, R36, R17, R48 ;  /* 0x0000001124307223 */ /* 0x000fe40000000030 */
[-C--:B0-----:R-:W-:Y:S02]  /*1540*/  FFMA R4, R13, R14.reuse, R12 ;  /* 0x0000000e0d047223 */ /* 0x081fe4000000000c */
[----:B------:R-:W-:Y:S02]  /*1550*/  FFMA R14, R49, R14, R32 ;  /* 0x0000000e310e7223 */ /* 0x000fe40000000020 */
        /* <DEDUP_REMOVED lines=20> */
[----:B------:R-:W0:Y:S01]  /*16a0*/  LDS.128 R28, [R44+0x3cb0] ;  /* 0x003cb0002c1c7984 */ /* 0x000e220000000c00 */
[C---:B------:R-:W-:Y:S02]  /*16b0*/  FFMA R24, R13.reuse, R34, R20 ;  /* 0x000000220d187223 */ /* 0x040fe40000000014 */
[----:B------:R-:W-:Y:S02]  /*16c0*/  FFMA R5, R13, R26, R5 ;  /* 0x0000001a0d057223 */ /* 0x000fe40000000005 */
[----:B------:R-:W-:-:S02]  /*16d0*/  FFMA R34, R49, R34, R32 ;  /* 0x0000002231227223 */ /* 0x000fc40000000020 */
[----:B------:R-:W-:Y:S02]  /*16e0*/  FFMA R26, R49, R26, R25 ;  /* 0x0000001a311a7223 */ /* 0x000fe40000000019 */
[-C--:B0-----:R-:W-:Y:S02]  /*16f0*/  FFMA R21, R39, R28.reuse, R21 ;  /* 0x0000001c27157223 */ /* 0x081fe40000000015 */
[----:B------:R-:W-:Y:S02]  /*1700*/  FFMA R22, R47, R28, R22 ;  /* 0x0000001c2f167223 */ /* 0x000fe40000000016 */
[-C--:B------:R-:W-:Y:S01]  /*1710*/  FFMA R21, R38, R29.reuse, R21 ;  /* 0x0000001d26157223 */ /* 0x080fe20000000015 */
[----:B------:R-:W0:Y:S01]  /*1720*/  LDS R28, [R43.X4+0xd20] ;  /* 0x000d20002b1c7984 */ /* 0x000e220000004800 */
[----:B------:R-:W-:Y:S02]  /*1730*/  FFMA R22, R36, R29, R22 ;  /* 0x0000001d24167223 */ /* 0x000fe40000000016 */
[----:B------:R-:W-:-:S02]  /*1740*/  FFMA R9, R13, R30, R21 ;  /* 0x0000001e0d097223 */ /* 0x000fc40000000015 */
[----:B------:R-:W-:Y:S02]  /*1750*/  FFMA R30, R49, R30, R22 ;  /* 0x0000001e311e7223 */ /* 0x000fe40000000016 */
[----:B------:R-:W1:Y:S01]  /*1760*/  LDS.128 R20, [R44+0x4cb0] ;  /* 0x004cb0002c147984 */ /* 0x000e620000000c00 */
[C---:B0-----:R-:W-:Y:S02]  /*1770*/  FFMA R29, R28.reuse, R15, R4 ;  /* 0x0000000f1c1d7223 */ /* 0x041fe40000000004 */
[C---:B------:R-:W-:Y:S02]  /*1780*/  FFMA R32, R28.reuse, R19, R12 ;  /* 0x000000131c207223 */ /* 0x040fe4000000000c */
[C---:B------:R-:W-:Y:S02]  /*1790*/  FFMA R25, R28.reuse, R7, R8 ;  /* 0x000000071c197223 */ /* 0x040fe40000000008 */
        /* <DEDUP_REMOVED lines=14> */
[----:B------:R-:W-:Y:S01]  /*1880*/  FFMA R37, R28, R23, R37 ;  /* 0x000000171c257223 */ /* 0x000fe20000000025 */
[----:B------:R-:W-:Y:S01]  /*1890*/  LDS R36, [R43.X4+0xf50] ;  /* 0x000f50002b247984 */ /* 0x000fe20000004800 */
[----:B0-----:R-:W-:-:S03]  /*18a0*/  FFMA R28, R46, R15, R14 ;  /* 0x0000000f2e1c7223 */ /* 0x001fc6000000000e */
[----:B------:R-:W0:Y:S01]  /*18b0*/  LDS.128 R12, [R44+0x2c40] ;  /* 0x002c40002c0c7984 */ /* 0x000e220000000c00 */
[C---:B------:R-:W-:Y:S02]  /*18c0*/  FFMA R24, R46.reuse, R11, R10 ;  /* 0x0000000b2e187223 */ /* 0x040fe4000000000a */
[C---:B------:R-:W-:Y:S01]  /*18d0*/  FFMA R33, R46.reuse, R19, R18 ;  /* 0x000000132e217223 */ /* 0x040fe20000000012 */
[----:B------:R-:W1:Y:S01]  /*18e0*/  LDS.128 R8, [R44+0x1c40] ;  /* 0x001c40002c087984 */ /* 0x000e620000000c00 */
[C---:B------:R-:W-:Y:S02]  /*18f0*/  FFMA R19, R46.reuse, R35, R34 ;  /* 0x000000232e137223 */ /* 0x040fe40000000022 */
[C---:B------:R-:W-:Y:S02]  /*1900*/  FFMA R48, R46.reuse, R7, R6 ;  /* 0x000000072e307223 */ /* 0x040fe40000000006 */
[C---:B------:R-:W-:Y:S01]  /*1910*/  FFMA R18, R46.reuse, R27, R26 ;  /* 0x0000001b2e127223 */ /* 0x040fe2000000001a */
[----:B------:R-:W2:Y:S01]  /*1920*/  LDS.128 R4, [R44+0x3c40] ;  /* 0x003c40002c047984 */ /* 0x000ea20000000c00 */
[----:B------:R-:W-:-:S02]  /*1930*/  FFMA R20, R46, R31, R30 ;  /* 0x0000001f2e147223 */ /* 0x000fc4000000001e */
[----:B------:R-:W-:Y:S02]  /*1940*/  FFMA R46, R46, R23, R49 ;  /* 0x000000172e2e7223 */ /* 0x000fe40000000031 */
[----:B------:R-:W-:Y:S01]  /*1950*/  LDS R49, [R43.X4+0x1030] ;  /* 0x001030002b317984 */ /* 0x000fe20000004800 */
[----:B0-----:R-:W-:Y:S02]  /*1960*/  FFMA R32, R39, R12, R32 ;  /* 0x0000000c27207223 */ /* 0x001fe40000000020 */
[----:B------:R-:W-:Y:S02]  /*1970*/  FFMA R33, R12, R47, R33 ;  /* 0x0000002f0c217223 */ /* 0x000fe40000000021 */
[C---:B-1----:R-:W-:Y:S02]  /*1980*/  FFMA R29, R8.reuse, R39, R29 ;  /* 0x00000027081d7223 */ /* 0x042fe4000000001d */
[----:B------:R-:W-:Y:S02]  /*1990*/  FFMA R28, R8, R47, R28 ;  /* 0x0000002f081c7223 */ /* 0x000fe4000000001c */
[----:B------:R-:W-:-:S02]  /*19a0*/  FFMA R8, R38, R13, R32 ;  /* 0x0000000d26087223 */ /* 0x000fc40000000020 */
[----:B------:R-:W-:Y:S02]  /*19b0*/  FFMA R13, R36, R13, R33 ;  /* 0x0000000d240d7223 */ /* 0x000fe40000000021 */
[----:B------:R-:W0:Y:S01]  /*19c0*/  LDS.128 R32, [R44+0x4c40] ;  /* 0x004c40002c207984 */ /* 0x000e220000000c00 */
[-C--:B------:R-:W-:Y:S02]  /*19d0*/  FFMA R29, R38, R9.reuse, R29 ;  /* 0x00000009261d7223 */ /* 0x080fe4000000001d */
[----:B------:R-:W-:Y:S02]  /*19e0*/  FFMA R28, R36, R9, R28 ;  /* 0x00000009241c7223 */ /* 0x000fe4000000001c */
[----:B------:R-:W1:Y:S01]  /*19f0*/  LDS R9, [R43.X4+0xfc0] ;  /* 0x000fc0002b097984 */ /* 0x000e620000004800 */
[----:B--2---:R-:W-:Y:S02]  /*1a00*/  FFMA R25, R39, R4, R25 ;  /* 0x0000000427197223 */ /* 0x004fe40000000019 */
[----:B------:R-:W-:-:S02]  /*1a10*/  FFMA R48, R4, R47, R48 ;  /* 0x0000002f04307223 */ /* 0x000fc40000000030 */
[-C--:B------:R-:W-:Y:S02]  /*1a20*/  FFMA R12, R38, R5.reuse, R25 ;  /* 0x00000005260c7223 */ /* 0x080fe40000000019 */
[----:B------:R-:W-:Y:S02]  /*1a30*/  FFMA R48, R36, R5, R48 ;  /* 0x0000000524307223 */ /* 0x000fe40000000030 */
[----:B0-----:R-:W-:Y:S02]  /*1a40*/  FFMA R22, R39, R32, R22 ;  /* 0x0000002027167223 */ /* 0x001fe40000000016 */
[----:B------:R-:W-:Y:S02]  /*1a50*/  FFMA R24, R32, R47, R24 ;  /* 0x0000002f20187223 */ /* 0x000fe40000000018 */
[----:B------:R-:W-:Y:S02]  /*1a60*/  FFMA R22, R38, R33, R22 ;  /* 0x0000002126167223 */ /* 0x000fe40000000016 */
[----:B-1----:R-:W-:-:S02]  /*1a70*/  FFMA R4, R9, R10, R29 ;  /* 0x0000000a09047223 */ /* 0x002fc4000000001d */
[----:B------:R-:W-:Y:S02]  /*1a80*/  FFMA R24, R36, R33, R24 ;  /* 0x0000002124187223 */ /* 0x000fe40000000018 */
[----:B------:R-:W-:Y:S02]  /*1a90*/  FFMA R10, R49, R10, R28 ;  /* 0x0000000a310a7223 */ /* 0x000fe4000000001c */
[----:B------:R-:W0:Y:S01]  /*1aa0*/  LDS.128 R28, [R44+0x1cc0] ;  /* 0x001cc0002c1c7984 */ /* 0x000e220000000c00 */
[-C--:B------:R-:W-:Y:S02]  /*1ab0*/  FFMA R32, R9, R34.reuse, R22 ;  /* 0x0000002209207223 */ /* 0x080fe40000000016 */
[----:B------:R-:W-:Y:S02]  /*1ac0*/  FFMA R34, R49, R34, R24 ;  /* 0x0000002231227223 */ /* 0x000fe40000000018 */
[----:B------:R-:W1:Y:S01]  /*1ad0*/  LDS.128 R24, [R44+0x2cc0] ;  /* 0x002cc0002c187984 */ /* 0x000e620000000c00 */
[----:B------:R-:W-:-:S02]  /*1ae0*/  FFMA R12, R9, R6, R12 ;  /* 0x00000006090c7223 */ /* 0x000fc4000000000c */
[----:B------:R-:W-:Y:S02]  /*1af0*/  FFMA R8, R9, R14, R8 ;  /* 0x0000000e09087223 */ /* 0x000fe40000000008 */
[C---:B------:R-:W-:Y:S02]  /*1b00*/  FFMA R6, R49.reuse, R6, R48 ;  /* 0x0000000631067223 */ /* 0x040fe40000000030 */
[----:B------:R-:W-:Y:S01]  /*1b10*/  FFMA R14, R49, R14, R13 ;  /* 0x0000000e310e7223 */ /* 0x000fe2000000000d */
[----:B------:R-:W-:Y:S01]  /*1b20*/  LDS R48, [R43.X4+0x17a0] ;  /* 0x0017a0002b307984 */ /* 0x000fe20000004800 */
[-C--:B0-----:R-:W-:Y:S02]  /*1b30*/  FFMA R16, R39, R28.reuse, R16 ;  /* 0x0000001c27107223 */ /* 0x081fe40000000010 */
[----:B------:R-:W-:Y:S02]  /*1b40*/  FFMA R19, R47, R28, R19 ;  /* 0x0000001c2f137223 */ /* 0x000fe40000000013 */
[----:B------:R-:W-:-:S02]  /*1b50*/  FFMA R16, R38, R29, R16 ;  /* 0x0000001d26107223 */ /* 0x000fc40000000010 */
[----:B------:R-:W-:Y:S02]  /*1b60*/  FFMA R19, R36, R29, R19 ;  /* 0x0000001d24137223 */ /* 0x000fe40000000013 */
[-C--:B-1----:R-:W-:Y:S02]  /*1b70*/  FFMA R17, R39, R24.reuse, R17 ;  /* 0x0000001827117223 */ /* 0x082fe40000000011 */
[----:B------:R-:W-:Y:S02]  /*1b80*/  FFMA R18, R47, R24, R18 ;  /* 0x000000182f127223 */ /* 0x000fe40000000012 */
[-C--:B------:R-:W-:Y:S02]  /*1b90*/  FFMA R24, R9, R30.reuse, R16 ;  /* 0x0000001e09187223 */ /* 0x080fe40000000010 */
[----:B------:R-:W-:Y:S02]  /*1ba0*/  FFMA R30, R49, R30, R19 ;  /* 0x0000001e311e7223 */ /* 0x000fe40000000013 */
[----:B------:R-:W-:-:S02]  /*1bb0*/  FFMA R5, R38, R25, R17 ;  /* 0x0000001926057223 */ /* 0x000fc40000000011 */
[----:B------:R-:W-:Y:S02]  /*1bc0*/  FFMA R28, R36, R25, R18 ;  /* 0x00000019241c7223 */ /* 0x000fe40000000012 */
[----:B------:R-:W0:Y:S01]  /*1bd0*/  LDS.128 R16, [R44+0x3cc0] ;  /* 0x003cc0002c107984 */ /* 0x000e220000000c00 */
[-C--:B------:R-:W-:Y:S02]  /*1be0*/  FFMA R5, R9, R26.reuse, R5 ;  /* 0x0000001a09057223 */ /* 0x080fe40000000005 */
[----:B------:R-:W-:Y:S02]  /*1bf0*/  FFMA R28, R49, R26, R28 ;  /* 0x0000001a311c7223 */ /* 0x000fe4000000001c */
[----:B------:R-:W1:Y:S01]  /*1c00*/  LDS R26, [R43.X4+0x10a0] ;  /* 0x0010a0002b1a7984 */ /* 0x000e620000004800 */
[-C--:B0-----:R-:W-:Y:S02]  /*1c10*/  FFMA R21, R39, R16.reuse, R21 ;  /* 0x0000001027157223 */ /* 0x081fe40000000015 */
[----:B------:R-:W-:-:S02]  /*1c20*/  FFMA R20, R47, R16, R20 ;  /* 0x000000102f147223 */ /* 0x000fc40000000014 */
[-C--:B------:R-:W-:Y:S02]  /*1c30*/  FFMA R21, R38, R17.reuse, R21 ;  /* 0x0000001126157223 */ /* 0x080fe40000000015 */
[----:B------:R-:W-:Y:S02]  /*1c40*/  FFMA R20, R36, R17, R20 ;  /* 0x0000001124147223 */ /* 0x000fe40000000014 */
[-C--:B------:R-:W-:Y:S02]  /*1c50*/  FFMA R33, R9, R18.reuse, R21 ;  /* 0x0000001209217223 */ /* 0x080fe40000000015 */
[----:B------:R-:W-:Y:S02]  /*1c60*/  FFMA R18, R49, R18, R20 ;  /* 0x0000001231127223 */ /* 0x000fe40000000014 */
[----:B------:R-:W0:Y:S01]  /*1c70*/  LDS.128 R20, [R44+0x4cc0] ;  /* 0x004cc0002c147984 */ /* 0x000e220000000c00 */
[C---:B-1----:R-:W-:Y:S02]  /*1c80*/  FFMA R17, R26.reuse, R11, R4 ;  /* 0x0000000b1a117223 */ /* 0x042fe40000000004 */
[----:B------:R-:W-:-:S02]  /*1c90*/  FFMA R16, R26, R7, R12 ;  /* 0x000000071a107223 */ /* 0x000fc4000000000c */
[C---:B------:R-:W-:Y:S02]  /*1ca0*/  FFMA R24, R26.reuse, R31, R24 ;  /* 0x0000001f1a187223 */ /* 0x040fe40000000018 */
[C---:B------:R-:W-:Y:S02]  /*1cb0*/  FFMA R29, R26.reuse, R27, R5 ;  /* 0x0000001b1a1d7223 */ /* 0x040fe40000000005 */
[----:B------:R-:W-:Y:S02]  /*1cc0*/  FFMA R33, R26, R19, R33 ;  /* 0x000000131a217223 */ /* 0x000fe40000000021 */
        /* <DEDUP_REMOVED lines=9> */
[C---:B------:R-:W-:Y:S02]  /*1d60*/  FFMA R21, R26.reuse, R15, R8 ;  /* 0x0000000f1a157223 */ /* 0x040fe40000000008 */
[C---:B------:R-:W-:Y:S01]  /*1d70*/  FFMA R20, R26.reuse, R35, R32 ;  /* 0x000000231a147223 */ /* 0x040fe20000000020 */
[----:B------:R-:W-:Y:S01]  /*1d80*/  LDS R36, [R43.X4+0x1260] ;  /* 0x001260002b247984 */ /* 0x000fe20000004800 */
[----:B------:R-:W-:-:S03]  /*1d90*/  FFMA R37, R26, R23, R37 ;  /* 0x000000171a257223 */ /* 0x000fc60000000025 */
[----:B------:R-:W-:Y:S01]  /*1da0*/  LDS R38, [R43.X4+0x12d0] ;  /* 0x0012d0002b267984 */ /* 0x000fe20000004800 */
[C---:B0-----:R-:W-:Y:S02]  /*1db0*/  FFMA R22, R46.reuse, R11, R10 ;  /* 0x0000000b2e167223 */ /* 0x041fe4000000000a */
[C---:B------:R-:W-:Y:S01]  /*1dc0*/  FFMA R26, R46.reuse, R7, R6 ;  /* 0x000000072e1a7223 */ /* 0x040fe20000000006 */
        /* <DEDUP_REMOVED lines=16> */
[-C--:B------:R-:W-:Y:S01]  /*1ed0*/  FFMA R8, R36, R9.reuse, R21 ;  /* 0x0000000924087223 */ /* 0x080fe20000000015 */
[----:B------:R-:W0:Y:S01]  /*1ee0*/  LDS R5, [R43.X4+0x1340] ;  /* 0x001340002b057984 */ /* 0x000e220000004800 */
[----:B------:R-:W-:Y:S02]  /*1ef0*/  FFMA R25, R38, R9, R25 ;  /* 0x0000000926197223 */ /* 0x000fe40000000019 */
[----:B--2---:R-:W-:Y:S02]  /*1f00*/  FFMA R9, R39, R12, R16 ;  /* 0x0000000c27097223 */ /* 0x004fe40000000010 */
[----:B------:R-:W1:Y:S01]  /*1f10*/  LDS.128 R16, [R44+0x4c50] ;  /* 0x004c50002c107984 */ /* 0x000e620000000c00 */
[----:B------:R-:W-:Y:S02]  /*1f20*/  FFMA R26, R12, R47, R26 ;  /* 0x0000002f0c1a7223 */ /* 0x000fe4000000001a */
[----:B------:R-:W-:-:S02]  /*1f30*/  FFMA R12, R36, R13, R9 ;  /* 0x0000000d240c7223 */ /* 0x000fc40000000009 */
[----:B------:R-:W-:Y:S02]  /*1f40*/  FFMA R26, R38, R13, R26 ;  /* 0x0000000d261a7223 */ /* 0x000fe4000000001a */
[-C--:B0-----:R-:W-:Y:S02]  /*1f50*/  FFMA R4, R5, R6.reuse, R4 ;  /* 0x0000000605047223 */ /* 0x081fe40000000004 */
[----:B------:R-:W-:Y:S02]  /*1f60*/  FFMA R6, R49, R6, R22 ;  /* 0x0000000631067223 */ /* 0x000fe40000000016 */
[----:B------:R-:W-:Y:S02]  /*1f70*/  FFMA R8, R5, R10, R8 ;  /* 0x0000000a05087223 */ /* 0x000fe40000000008 */
[----:B-1----:R-:W-:Y:S02]  /*1f80*/  FFMA R9, R39, R16, R20 ;  /* 0x0000001027097223 */ /* 0x002fe40000000014 */
[----:B------:R-:W0:Y:S01]  /*1f90*/  LDS.128 R20, [R44+0x1cd0] ;  /* 0x001cd0002c147984 */ /* 0x000e220000000c00 */
[----:B------:R-:W-:-:S02]  /*1fa0*/  FFMA R35, R16, R47, R35 ;  /* 0x0000002f10237223 */ /* 0x000fc40000000023 */
[-C--:B------:R-:W-:Y:S02]  /*1fb0*/  FFMA R9, R36, R17.reuse, R9 ;  /* 0x0000001124097223 */ /* 0x080fe40000000009 */
[C---:B------:R-:W-:Y:S02]  /*1fc0*/  FFMA R12, R5.reuse, R14, R12 ;  /* 0x0000000e050c7223 */ /* 0x040fe4000000000c */
[----:B------:R-:W-:Y:S02]  /*1fd0*/  FFMA R16, R5, R18, R9 ;  /* 0x0000001205107223 */ /* 0x000fe40000000009 */
[C---:B------:R-:W-:Y:S02]  /*1fe0*/  FFMA R10, R49.reuse, R10, R25 ;  /* 0x0000000a310a7223 */ /* 0x040fe40000000019 */
[----:B------:R-:W-:Y:S02]  /*1ff0*/  FFMA R14, R49, R14, R26 ;  /* 0x0000000e310e7223 */ /* 0x000fe4000000001a */
[----:B------:R-:W-:-:S04]  /*2000*/  FFMA R35, R38, R17, R35 ;  /* 0x0000001126237223 */ /* 0x000fc80000000023 */
[----:B------:R-:W-:Y:S02]  /*2010*/  FFMA R18, R49, R18, R35 ;  /* 0x0000001231127223 */ /* 0x000fe40000000023 */
[-C--:B0-----:R-:W-:Y:S02]  /*2020*/  FFMA R9, R39, R20.reuse, R24 ;  /* 0x0000001427097223 */ /* 0x081fe40000000018 */
[----:B------:R-:W0:Y:S01]  /*2030*/  LDS.128 R24, [R44+0x2cd0] ;  /* 0x002cd0002c187984 */ /* 0x000e220000000c00 */
[----:B------:R-:W-:Y:S02]  /*2040*/  FFMA R31, R47, R20, R31 ;  /* 0x000000142f1f7223 */ /* 0x000fe4000000001f */
[-C--:B------:R-:W-:Y:S02]  /*2050*/  FFMA R9, R36, R21.reuse, R9 ;  /* 0x0000001524097223 */ /* 0x080fe40000000009 */
        /* <DEDUP_REMOVED lines=8> */
[-C--:B------:R-:W-:Y:S01]  /*20e0*/  FFMA R17, R5, R26.reuse, R9 ;  /* 0x0000001a05117223 */ /* 0x080fe20000000009 */
[----:B------:R-:W1:Y:S01]  /*20f0*/  LDS.128 R28, [R44+0x3cd0] ;  /* 0x003cd0002c1c7984 */ /* 0x000e620000000c00 */
[----:B------:R-:W-:-:S03]  /*2100*/  FFMA R9, R49, R26, R25 ;  /* 0x0000001a31097223 */ /* 0x000fc60000000019 */
[----:B------:R-:W-:Y:S01]  /*2110*/  LDS R25, [R43.X4+0x1500] ;  /* 0x001500002b197984 */ /* 0x000fe20000004800 */
[C---:B0-----:R-:W-:Y:S02]  /*2120*/  FFMA R21, R24.reuse, R23, R20 ;  /* 0x0000001718157223 */ /* 0x041fe40000000014 */
[----:B------:R-:W-:Y:S02]  /*2130*/  FFMA R13, R24, R7, R4 ;  /* 0x00000007180d7223 */ /* 0x000fe40000000004 */
[-C--:B-1----:R-:W-:Y:S02]  /*2140*/  FFMA R33, R39, R28.reuse, R33 ;  /* 0x0000001c27217223 */ /* 0x082fe40000000021 */
[----:B------:R-:W-:Y:S02]  /*2150*/  FFMA R32, R47, R28, R32 ;  /* 0x0000001c2f207223 */ /* 0x000fe40000000020 */
[-C--:B------:R-:W-:Y:S02]  /*2160*/  FFMA R33, R36, R29.reuse, R33 ;  /* 0x0000001d24217223 */ /* 0x080fe40000000021 */
[----:B------:R-:W-:-:S02]  /*2170*/  FFMA R32, R38, R29, R32 ;  /* 0x0000001d26207223 */ /* 0x000fc40000000020 */
[-C--:B------:R-:W-:Y:S01]  /*2180*/  FFMA R26, R5, R30.reuse, R33 ;  /* 0x0000001e051a7223 */ /* 0x080fe20000000021 */
[----:B------:R-:W-:Y:S01]  /*2190*/  LDS R29, [R43.X4+0x16c0] ;  /* 0x0016c0002b1d7984 */ /* 0x000fe20000004800 */
[----:B------:R-:W-:Y:S02]  /*21a0*/  FFMA R50, R49, R30, R32 ;  /* 0x0000001e31327223 */ /* 0x000fe40000000020 */
[C---:B------:R-:W-:Y:S01]  /*21b0*/  FFMA R4, R24.reuse, R15, R12 ;  /* 0x0000000f18047223 */ /* 0x040fe2000000000c */
[----:B------:R-:W0:Y:S01]  /*21c0*/  LDS.128 R32, [R44+0x4cd0] ;  /* 0x004cd0002c207984 */ /* 0x000e220000000c00 */
[C---:B------:R-:W-:Y:S02]  /*21d0*/  FFMA R16, R24.reuse, R19, R16 ;  /* 0x0000001318107223 */ /* 0x040fe40000000010 */
[C---:B------:R-:W-:Y:S01]  /*21e0*/  FFMA R20, R24.reuse, R27, R17 ;  /* 0x0000001b18147223 */ /* 0x040fe20000000011 */
[----:B------:R-:W-:Y:S01]  /*21f0*/  LDS R30, [R43.X4+0x1810] ;  /* 0x001810002b1e7984 */ /* 0x000fe20000004800 */
[----:B------:R-:W-:-:S02]  /*2200*/  FFMA R26, R24, R31, R26 ;  /* 0x0000001f181a7223 */ /* 0x000fc4000000001a */
[-C--:B0-----:R-:W-:Y:S02]  /*2210*/  FFMA R37, R39, R32.reuse, R37 ;  /* 0x0000002027257223 */ /* 0x081fe40000000025 */
[----:B------:R-:W-:Y:S02]  /*2220*/  FFMA R32, R47, R32, R46 ;  /* 0x000000202f207223 */ /* 0x000fe4000000002e */
[----:B------:R-:W0:Y:S01]  /*2230*/  LDS R46, [R43.X4+0x1490] ;  /* 0x001490002b2e7984 */ /* 0x000e220000004800 */
[-C--:B------:R-:W-:Y:S02]  /*2240*/  FFMA R37, R36, R33.reuse, R37 ;  /* 0x0000002124257223 */ /* 0x080fe40000000025 */
[----:B------:R-:W-:Y:S02]  /*2250*/  FFMA R32, R38, R33, R32 ;  /* 0x0000002126207223 */ /* 0x000fe40000000020 */
[-C--:B------:R-:W-:Y:S02]  /*2260*/  FFMA R28, R5, R34.reuse, R37 ;  /* 0x00000022051c7223 */ /* 0x080fe40000000025 */
[----:B------:R-:W1:Y:S01]  /*2270*/  LDS.128 R36, [R44+0x1c60] ;  /* 0x001c60002c247984 */ /* 0x000e620000000c00 */
[----:B------:R-:W-:-:S02]  /*2280*/  FFMA R34, R49, R34, R32 ;  /* 0x0000002231227223 */ /* 0x000fc40000000020 */
[C---:B------:R-:W-:Y:S01]  /*2290*/  FFMA R5, R24.reuse, R11, R8 ;  /* 0x0000000b18057223 */ /* 0x040fe20000000008 */
[----:B------:R-:W2:Y:S01]  /*22a0*/  LDS R49, [R43.X4+0x1570] ;  /* 0x001570002b317984 */ /* 0x000ea20000004800 */
[----:B------:R-:W-:-:S03]  /*22b0*/  FFMA R24, R24, R35, R28 ;  /* 0x0000002318187223 */ /* 0x000fc6000000001c */
[----:B------:R-:W3:Y:S04]  /*22c0*/  LDS R28, [R43.X4+0x15e0] ;  /* 0x0015e0002b1c7984 */ /* 0x000ee80000004800 */
[----:B------:R-:W4:Y:S01]  /*22d0*/  LDS R32, [R43.X4+0x1650] ;  /* 0x001650002b207984 */ /* 0x000f220000004800 */
[C---:B0-----:R-:W-:Y:S02]  /*22e0*/  FFMA R6, R46.reuse, R7, R6 ;  /* 0x000000072e067223 */ /* 0x041fe40000000006 */
[C---:B------:R-:W-:Y:S02]  /*22f0*/  FFMA R23, R46.reuse, R23, R22 ;  /* 0x000000172e177223 */ /* 0x040fe40000000016 */
[C---:B------:R-:W-:Y:S02]  /*2300*/  FFMA R7, R46.reuse, R11, R10 ;  /* 0x0000000b2e077223 */ /* 0x040fe4000000000a */
[----:B------:R-:W-:-:S02]  /*2310*/  FFMA R22, R46, R27, R9 ;  /* 0x0000001b2e167223 */ /* 0x000fc40000000009 */
[----:B------:R-:W0:Y:S01]  /*2320*/  LDS.128 R8, [R44+0x2c60] ;  /* 0x002c60002c087984 */ /* 0x000e220000000c00 */
[C---:B------:R-:W-:Y:S02]  /*2330*/  FFMA R18, R46.reuse, R19, R18 ;  /* 0x000000132e127223 */ /* 0x040fe40000000012 */
[----:B------:R-:W-:Y:S01]  /*2340*/  FFMA R17, R46, R15, R14 ;  /* 0x0000000f2e117223 */ /* 0x000fe2000000000e */
[----:B------:R-:W5:Y:S01]  /*2350*/  LDS R27, [R43.X4+0x1730] ;  /* 0x001730002b1b7984 */ /* 0x000f620000004800 */
[C---:B-1----:R-:W-:Y:S02]  /*2360*/  FFMA R19, R36.reuse, R25, R13 ;  /* 0x0000001924137223 */ /* 0x042fe4000000000d */
[----:B--2---:R-:W-:Y:S01]  /*2370*/  FFMA R6, R36, R49, R6 ;  /* 0x0000003124067223 */ /* 0x004fe20000000006 */
[----:B------:R-:W1:Y:S01]  /*2380*/  LDS.128 R12, [R44+0x3c60] ;  /* 0x003c60002c0c7984 */ /* 0x000e620000000c00 */
[-C--:B---3--:R-:W-:Y:S02]  /*2390*/  FFMA R19, R28, R37.reuse, R19 ;  /* 0x000000251c137223 */ /* 0x088fe40000000013 */
[----:B----4-:R-:W-:-:S02]  /*23a0*/  FFMA R6, R32, R37, R6 ;  /* 0x0000002520067223 */ /* 0x010fc40000000006 */
[C---:B------:R-:W-:Y:S02]  /*23b0*/  FFMA R50, R46.reuse, R31, R50 ;  /* 0x0000001f2e327223 */ /* 0x040fe40000000032 */
[----:B------:R-:W-:Y:S02]  /*23c0*/  FFMA R19, R29, R38, R19 ;  /* 0x000000261d137223 */ /* 0x000fe40000000013 */
[----:B------:R-:W-:Y:S02]  /*23d0*/  FFMA R46, R46, R35, R34 ;  /* 0x000000232e2e7223 */ /* 0x000fe40000000022 */
[----:B------:R-:W-:Y:S02]  /*23e0*/  FFMA R35, R48, R39, R19 ;  /* 0x0000002730237223 */ /* 0x000fe40000000013 */
[----:B0-----:R-:W-:Y:S02]  /*23f0*/  FFMA R5, R25, R8, R5 ;  /* 0x0000000819057223 */ /* 0x001fe40000000005 */
[----:B------:R-:W-:-:S02]  /*2400*/  FFMA R7, R8, R49, R7 ;  /* 0x0000003108077223 */ /* 0x000fc40000000007 */
[-C--:B------:R-:W-:Y:S02]  /*2410*/  FFMA R5, R28, R9.reuse, R5 ;  /* 0x000000091c057223 */ /* 0x080fe40000000005 */
[----:B------:R-:W-:Y:S02]  /*2420*/  FFMA R7, R32, R9, R7 ;  /* 0x0000000920077223 */ /* 0x000fe40000000007 */
[----:B-----5:R-:W-:Y:S02]  /*2430*/  FFMA R38, R27, R38, R6 ;  /* 0x000000261b267223 */ /* 0x020fe40000000006 */
[-C--:B------:R-:W-:Y:S02]  /*2440*/  FFMA R31, R29, R10.reuse, R5 ;  /* 0x0000000a1d1f7223 */ /* 0x080fe40000000005 */
[----:B------:R-:W-:Y:S02]  /*2450*/  FFMA R33, R27, R10, R7 ;  /* 0x0000000a1b217223 */ /* 0x000fe40000000007 */
[----:B-1----:R-:W-:-:S02]  /*2460*/  FFMA R8, R25, R12, R4 ;  /* 0x0000000c19087223 */ /* 0x002fc40000000004 */
[----:B------:R-:W0:Y:S01]  /*2470*/  LDS.128 R4, [R44+0x4c60] ;  /* 0x004c60002c047984 */ /* 0x000e220000000c00 */
[----:B------:R-:W-:Y:S02]  /*2480*/  FFMA R17, R12, R49, R17 ;  /* 0x000000310c117223 */ /* 0x000fe40000000011 */
[-C--:B------:R-:W-:Y:S02]  /*2490*/  FFMA R8, R28, R13.reuse, R8 ;  /* 0x0000000d1c087223 */ /* 0x080fe40000000008 */
[----:B------:R-:W-:Y:S02]  /*24a0*/  FFMA R17, R32, R13, R17 ;  /* 0x0000000d20117223 */ /* 0x000fe40000000011 */
[-C--:B------:R-:W-:Y:S02]  /*24b0*/  FFMA R31, R48, R11.reuse, R31 ;  /* 0x0000000b301f7223 */ /* 0x080fe4000000001f */
[----:B------:R-:W-:Y:S02]  /*24c0*/  FFMA R17, R27, R14, R17 ;  /* 0x0000000e1b117223 */ /* 0x000fe40000000011 */
[----:B------:R-:W-:-:S02]  /*24d0*/  FFMA R33, R30, R11, R33 ;  /* 0x0000000b1e217223 */ /* 0x000fc40000000021 */
[----:B------:R-:W-:Y:S02]  /*24e0*/  FFMA R37, R29, R14, R8 ;  /* 0x0000000e1d257223 */ /* 0x000fe40000000008 */
[----:B------:R-:W1:Y:S01]  /*24f0*/  LDS.128 R8, [R44+0x1ce0] ;  /* 0x001ce0002c087984 */ /* 0x000e620000000c00 */
[C---:B------:R-:W-:Y:S02]  /*2500*/  FFMA R39, R30.reuse, R39, R38 ;  /* 0x000000271e277223 */ /* 0x040fe40000000026 */
[-C--:B------:R-:W-:Y:S02]  /*2510*/  FFMA R47, R30, R15.reuse, R17 ;  /* 0x0000000f1e2f7223 */ /* 0x080fe40000000011 */
[----:B------:R-:W-:Y:S02]  /*2520*/  FFMA R37, R48, R15, R37 ;  /* 0x0000000f30257223 */ /* 0x000fe40000000025 */
[----:B------:R-:W2:Y:S01]  /*2530*/  LDS.128 R12, [R44+0x4ce0] ;  /* 0x004ce0002c0c7984 */ /* 0x000ea20000000c00 */
        /* <DEDUP_REMOVED lines=8> */
[-C--:B-1----:R-:W-:Y:S02]  /*25c0*/  FFMA R21, R25, R8.reuse, R21 ;  /* 0x0000000819157223 */ /* 0x082fe40000000015 */
[----:B------:R-:W-:Y:S02]  /*25d0*/  FFMA R23, R49, R8, R23 ;  /* 0x0000000831177223 */ /* 0x000fe40000000017 */
[-C--:B------:R-:W-:Y:S02]  /*25e0*/  FFMA R5, R28, R9.reuse, R21 ;  /* 0x000000091c057223 */ /* 0x080fe40000000015 */
[----:B------:R-:W-:Y:S02]  /*25f0*/  FFMA R9, R32, R9, R23 ;  /* 0x0000000920097223 */ /* 0x000fe40000000017 */
[-C--:B--2---:R-:W-:Y:S02]  /*2600*/  FFMA R24, R25, R12.reuse, R24 ;  /* 0x0000000c19187223 */ /* 0x084fe40000000018 */
[----:B------:R-:W-:-:S02]  /*2610*/  FFMA R46, R49, R12, R46 ;  /* 0x0000000c312e7223 */ /* 0x000fc4000000002e */
[-C--:B------:R-:W-:Y:S02]  /*2620*/  FFMA R24, R28, R13.reuse, R24 ;  /* 0x0000000d1c187223 */ /* 0x080fe40000000018 */
[----:B------:R-:W-:Y:S02]  /*2630*/  FFMA R13, R32, R13, R46 ;  /* 0x0000000d200d7223 */ /* 0x000fe4000000002e */
[-C--:B------:R-:W-:Y:S02]  /*2640*/  FFMA R12, R29, R10.reuse, R5 ;  /* 0x0000000a1d0c7223 */ /* 0x080fe40000000005 */
[C---:B------:R-:W-:Y:S02]  /*2650*/  FFMA R9, R27.reuse, R10, R9 ;  /* 0x0000000a1b097223 */ /* 0x040fe40000000009 */
[----:B------:R-:W-:Y:S02]  /*2660*/  FFMA R13, R27, R14, R13 ;  /* 0x0000000e1b0d7223 */ /* 0x000fe4000000000d */
[----:B------:R-:W-:-:S02]  /*2670*/  FFMA R38, R30, R7, R38 ;  /* 0x000000071e267223 */ /* 0x000fc40000000026 */
[-C--:B0-----:R-:W-:Y:S02]  /*2680*/  FFMA R4, R25, R16.reuse, R20 ;  /* 0x0000001019047223 */ /* 0x081fe40000000014 */
[----:B------:R-:W-:Y:S02]  /*2690*/  FFMA R16, R49, R16, R22 ;  /* 0x0000001031107223 */ /* 0x000fe40000000016 */
[----:B------:R-:W0:Y:S01]  /*26a0*/  LDS.128 R20, [R44+0x3ce0] ;  /* 0x003ce0002c147984 */ /* 0x000e220000000c00 */
[-C--:B------:R-:W-:Y:S02]  /*26b0*/  FFMA R8, R28, R17.reuse, R4 ;  /* 0x000000111c087223 */ /* 0x080fe40000000004 */
[----:B------:R-:W-:Y:S01]  /*26c0*/  FFMA R16, R32, R17, R16 ;  /* 0x0000001120107223 */ /* 0x000fe20000000010 */
[----:B------:R-:W-:Y:S01]  /*26d0*/  LDS.128 R4, [R44+0x1c70] ;  /* 0x001c70002c047984 */ /* 0x000fe20000000c00 */
[-C--:B------:R-:W-:Y:S02]  /*26e0*/  FFMA R8, R29, R18.reuse, R8 ;  /* 0x000000121d087223 */ /* 0x080fe40000000008 */
[----:B------:R-:W-:-:S02]  /*26f0*/  FFMA R16, R27, R18, R16 ;  /* 0x000000121b107223 */ /* 0x000fc40000000010 */
[-C--:B------:R-:W-:Y:S02]  /*2700*/  FFMA R36, R48, R19.reuse, R8 ;  /* 0x0000001330247223 */ /* 0x080fe40000000008 */
[----:B------:R-:W-:Y:S02]  /*2710*/  FFMA R46, R30, R19, R16 ;  /* 0x000000131e2e7223 */ /* 0x000fe40000000010 */
[----:B------:R-:W-:Y:S01]  /*2720*/  LDS.128 R16, [R44+0x2c70] ;  /* 0x002c70002c107984 */ /* 0x000fe20000000c00 */
[-C--:B0-----:R-:W-:Y:S02]  /*2730*/  FFMA R26, R25, R20.reuse, R26 ;  /* 0x00000014191a7223 */ /* 0x081fe4000000001a */
[----:B------:R-:W-:Y:S01]  /*2740*/  FFMA R50, R49, R20, R50 ;  /* 0x0000001431327223 */ /* 0x000fe20000000032 */
[----:B------:R-:W0:Y:S01]  /*2750*/  LDS R25, [R43.X4+0x18f0] ;  /* 0x0018f0002b197984 */ /* 0x000e220000004800 */
[-C--:B------:R-:W-:Y:S02]  /*2760*/  FFMA R26, R28, R21.reuse, R26 ;  /* 0x000000151c1a7223 */ /* 0x080fe4000000001a */
[----:B------:R-:W-:-:S02]  /*2770*/  FFMA R50, R32, R21, R50 ;  /* 0x0000001520327223 */ /* 0x000fc40000000032 */
[-C--:B------:R-:W-:Y:S01]  /*2780*/  FFMA R20, R29, R22.reuse, R26 ;  /* 0x000000161d147223 */ /* 0x080fe2000000001a */
[----:B------:R-:W1:Y:S01]  /*2790*/  LDS R21, [R43.X4+0x1880] ;  /* 0x001880002b157984 */ /* 0x000e620000004800 */
[----:B------:R-:W-:Y:S02]  /*27a0*/  FFMA R50, R27, R22, R50 ;  /* 0x000000161b327223 */ /* 0x000fe40000000032 */
[----:B------:R-:W-:Y:S01]  /*27b0*/  FFMA R22, R29, R14, R24 ;  /* 0x0000000e1d167223 */ /* 0x000fe20000000018 */
[----:B------:R-:W2:Y:S01]  /*27c0*/  LDS R26, [R43.X4+0x19d0] ;  /* 0x0019d0002b1a7984 */ /* 0x000ea20000004800 */
[----:B------:R-:W-:Y:S02]  /*27d0*/  FFMA R20, R48, R23, R20 ;  /* 0x0000001730147223 */ /* 0x000fe40000000014 */
[C---:B------:R-:W-:Y:S01]  /*27e0*/  FFMA R32, R30.reuse, R11, R9 ;  /* 0x0000000b1e207223 */ /* 0x040fe20000000009 */
[----:B------:R-:W3:Y:S01]  /*27f0*/  LDS R24, [R43.X4+0x1960] ;  /* 0x001960002b187984 */ /* 0x000ee20000004800 */
[----:B------:R-:W-:-:S02]  /*2800*/  FFMA R23, R30, R23, R50 ;  /* 0x000000171e177223 */ /* 0x000fc40000000032 */
[C---:B------:R-:W-:Y:S01]  /*2810*/  FFMA R28, R48.reuse, R11, R12 ;  /* 0x0000000b301c7223 */ /* 0x040fe2000000000c */
[----:B------:R-:W4:Y:S01]  /*2820*/  LDS R27, [R43.X4+0x1a40] ;  /* 0x001a40002b1b7984 */ /* 0x000f220000004800 */
[-C--:B------:R-:W-:Y:S02]  /*2830*/  FFMA R22, R48, R15.reuse, R22 ;  /* 0x0000000f30167223 */ /* 0x080fe40000000016 */
[----:B------:R-:W-:Y:S01]  /*2840*/  FFMA R30, R30, R15, R13 ;  /* 0x0000000f1e1e7223 */ /* 0x000fe2000000000d */
[----:B------:R-:W5:Y:S04]  /*2850*/  LDS.128 R8, [R44+0x4c70] ;  /* 0x004c70002c087984 */ /* 0x000f680000000c00 */
[----:B------:R-:W5:Y:S04]  /*2860*/  LDS.128 R12, [R44+0x3c70] ;  /* 0x003c70002c0c7984 */ /* 0x000f680000000c00 */
[----:B------:R-:W5:Y:S04]  /*2870*/  LDS R29, [R43.X4+0x1ab0] ;  /* 0x001ab0002b1d7984 */ /* 0x000f680000004800 */
[----:B------:R-:W5:Y:S04]  /*2880*/  LDS R50, [R43.X4+0x1b20] ;  /* 0x001b20002b327984 */ /* 0x000f680000004800 */
[----:B------:R-:W5:Y:S01]  /*2890*/  LDS R48, [R43.X4+0x1b90] ;  /* 0x001b90002b307984 */ /* 0x000f620000004800 */
[----:B0-----:R-:W-:-:S02]  /*28a0*/  FFMA R39, R4, R25, R39 ;  /* 0x0000001904277223 */ /* 0x001fc40000000027 */
[----:B------:R-:W-:Y:S02]  /*28b0*/  FFMA R33, R16, R25, R33 ;  /* 0x0000001910217223 */ /* 0x000fe40000000021 */
[----:B-1----:R-:W-:Y:S02]  /*28c0*/  FFMA R35, R4, R21, R35 ;  /* 0x0000001504237223 */ /* 0x002fe40000000023 */
[----:B------:R-:W-:Y:S02]  /*28d0*/  FFMA R31, R21, R16, R31 ;  /* 0x00000010151f7223 */ /* 0x000fe4000000001f */
[C---:B--2---:R-:W-:Y:S02]  /*28e0*/  FFMA R39, R26.reuse, R5, R39 ;  /* 0x000000051a277223 */ /* 0x044fe40000000027 */
[----:B------:R-:W-:Y:S02]  /*28f0*/  FFMA R33, R26, R17, R33 ;  /* 0x000000111a217223 */ /* 0x000fe40000000021 */
[----:B---3--:R-:W-:-:S02]  /*2900*/  FFMA R35, R24, R5, R35 ;  /* 0x0000000518237223 */ /* 0x008fc40000000023 */
[----:B------:R-:W-:Y:S02]  /*2910*/  FFMA R31, R24, R17, R31 ;  /* 0x00000011181f7223 */ /* 0x000fe4000000001f */
[C---:B----4-:R-:W-:Y:S02]  /*2920*/  FFMA R35, R27.reuse, R6, R35 ;  /* 0x000000061b237223 */ /* 0x050fe40000000023 */
[----:B------:R-:W-:Y:S02]  /*2930*/  FFMA R5, R27, R18, R31 ;  /* 0x000000121b057223 */ /* 0x000fe4000000001f */
[C---:B-----5:R-:W-:Y:S02]  /*2940*/  FFMA R34, R21.reuse, R8, R34 ;  /* 0x0000000815227223 */ /* 0x060fe40000000022 */
[----:B------:R-:W-:Y:S02]  /*2950*/  FFMA R38, R8, R25, R38 ;  /* 0x0000001908267223 */ /* 0x000fe40000000026 */
[----:B------:R-:W-:-:S02]  /*2960*/  FFMA R4, R21, R12, R37 ;  /* 0x0000000c15047223 */ /* 0x000fc40000000025 */
[----:B------:R-:W-:Y:S02]  /*2970*/  FFMA R47, R12, R25, R47 ;  /* 0x000000190c2f7223 */ /* 0x000fe4000000002f */
[-C--:B------:R-:W-:Y:S02]  /*2980*/  FFMA R4, R24, R13.reuse, R4 ;  /* 0x0000000d18047223 */ /* 0x080fe40000000004 */
[----:B------:R-:W-:Y:S02]  /*2990*/  FFMA R47, R26, R13, R47 ;  /* 0x0000000d1a2f7223 */ /* 0x000fe4000000002f */
[-C--:B------:R-:W-:Y:S02]  /*29a0*/  FFMA R34, R24, R9.reuse, R34 ;  /* 0x0000000918227223 */ /* 0x080fe40000000022 */
        /* <DEDUP_REMOVED lines=8> */
[C---:B------:R-:W-:Y:S02]  /*2a30*/  FFMA R35, R48.reuse, R7, R39 ;  /* 0x0000000730237223 */ /* 0x040fe40000000027 */
[----:B------:R-:W-:Y:S02]  /*2a40*/  FFMA R51, R48, R15, R47 ;  /* 0x0000000f30337223 */ /* 0x000fe4000000002f */
[-C--:B------:R-:W-:Y:S02]  /*2a50*/  FFMA R33, R50, R19.reuse, R5 ;  /* 0x0000001332217223 */ /* 0x080fe40000000005 */
[----:B------:R-:W-:Y:S02]  /*2a60*/  FFMA R37, R48, R19, R18 ;  /* 0x0000001330257223 */ /* 0x000fe40000000012 */
[C---:B------:R-:W-:Y:S01]  /*2a70*/  FFMA R49, R50.reuse, R15, R4 ;  /* 0x0000000f32317223 */ /* 0x040fe20000000004 */
[----:B------:R-:W0:Y:S01]  /*2a80*/  LDS.128 R16, [R44+0x4cf0] ;  /* 0x004cf0002c107984 */ /* 0x000e220000000c00 */
[----:B------:R-:W-:-:S02]  /*2a90*/  FFMA R39, R50, R11, R34 ;  /* 0x0000000b32277223 */ /* 0x000fc40000000022 */
[----:B------:R-:W-:Y:S01]  /*2aa0*/  FFMA R47, R48, R11, R38 ;  /* 0x0000000b302f7223 */ /* 0x000fe20000000026 */
[----:B------:R-:W1:Y:S04]  /*2ab0*/  LDS.128 R4, [R44+0x1cf0] ;  /* 0x001cf0002c047984 */ /* 0x000e680000000c00 */
[----:B------:R-:W2:Y:S04]  /*2ac0*/  LDS.128 R12, [R44+0x2cf0] ;  /* 0x002cf0002c0c7984 */ /* 0x000ea80000000c00 */
[----:B------:R-:W3:Y:S01]  /*2ad0*/  LDS.128 R8, [R44+0x3cf0] ;  /* 0x003cf0002c087984 */ /* 0x000ee20000000c00 */
[----:B0-----:R-:W-:-:S02]  /*2ae0*/  FFMA R22, R21, R16, R22 ;  /* 0x0000001015167223 */ /* 0x001fc40000000016 */
[----:B------:R-:W-:Y:S02]  /*2af0*/  FFMA R30, R25, R16, R30 ;  /* 0x00000010191e7223 */ /* 0x000fe4000000001e */
[-C--:B-1----:R-:W-:Y:S02]  /*2b00*/  FFMA R28, R21, R4.reuse, R28 ;  /* 0x00000004151c7223 */ /* 0x082fe4000000001c */
[----:B------:R-:W-:Y:S02]  /*2b10*/  FFMA R32, R25, R4, R32 ;  /* 0x0000000419207223 */ /* 0x000fe40000000020 */
[-C--:B--2---:R-:W-:Y:S02]  /*2b20*/  FFMA R36, R21, R12.reuse, R36 ;  /* 0x0000000c15247223 */ /* 0x084fe40000000024 */
[----:B------:R-:W-:Y:S02]  /*2b30*/  FFMA R46, R25, R12, R46 ;  /* 0x0000000c192e7223 */ /* 0x000fe4000000002e */
[----:B---3--:R-:W-:-:S02]  /*2b40*/  FFMA R20, R21, R8, R20 ;  /* 0x0000000815147223 */ /* 0x008fc40000000014 */
        /* <DEDUP_REMOVED lines=24> */
[----:B------:R-:W-:Y:S01]  /*2cd0*/  FFMA R63, R48, R19, R30 ;  /* 0x00000013303f7223 */ /* 0x000fe2000000001e */
[----:B------:R-:W-:Y:S01]  /*2ce0*/  @!P1 CALL.REL.NOINC `(.L_x_0) ;  /* 0x0000001000009944 */ /* 0x000fe20003c00000 */
[----:B------:R-:W-:Y:S05]  /*2cf0*/  BRA `(.L_x_1) ;  /* 0xffffd58000007947 */ /* 0x000fea000383ffff */
.L_x_0:
[----:B------:R-:W0:Y:S01]  /*2d00*/  S2R R2, SR_CTAID.X ;  /* 0x0000000000027919 */ /* 0x000e220000002500 */
[----:B------:R-:W-:Y:S01]  /*2d10*/  IMAD R0, R0, 0x620, R43 ;  /* 0x0000062000007824 */ /* 0x000fe200078e022b */
[----:B------:R-:W-:Y:S02]  /*2d20*/  FMNMX R31, RZ, R31, !PT ;  /* 0x0000001fff1f7209 */ /* 0x000fe40007800000 */
[----:B------:R-:W-:Y:S01]  /*2d30*/  FMNMX R33, RZ, R33, !PT ;  /* 0x00000021ff217209 */ /* 0x000fe20007800000 */
[----:B------:R-:W-:Y:S01]  /*2d40*/  IMAD R0, R45, 0x18800, R0 ;  /* 0x000188002d007824 */ /* 0x000fe200078e0200 */
[----:B------:R-:W-:Y:S02]  /*2d50*/  FMNMX R49, RZ, R49, !PT ;  /* 0x00000031ff317209 */ /* 0x000fe40007800000 */
[----:B------:R-:W-:Y:S02]  /*2d60*/  FMNMX R39, RZ, R39, !PT ;  /* 0x00000027ff277209 */ /* 0x000fe40007800000 */
[----:B------:R-:W-:-:S02]  /*2d70*/  FMNMX R35, RZ, R35, !PT ;  /* 0x00000023ff237209 */ /* 0x000fc40007800000 */
[----:B------:R-:W-:Y:S02]  /*2d80*/  FMNMX R37, RZ, R37, !PT ;  /* 0x00000025ff257209 */ /* 0x000fe40007800000 */
[----:B------:R-:W-:Y:S02]  /*2d90*/  FMNMX R51, RZ, R51, !PT ;  /* 0x00000033ff337209 */ /* 0x000fe40007800000 */
[----:B------:R-:W-:Y:S02]  /*2da0*/  FMNMX R47, RZ, R47, !PT ;  /* 0x0000002fff2f7209 */ /* 0x000fe40007800000 */
[----:B------:R-:W-:Y:S02]  /*2db0*/  FMNMX R57, RZ, R57, !PT ;  /* 0x00000039ff397209 */ /* 0x000fe40007800000 */
[----:B------:R-:W-:Y:S02]  /*2dc0*/  FMNMX R53, RZ, R53, !PT ;  /* 0x00000035ff357209 */ /* 0x000fe40007800000 */
[----:B------:R-:W-:Y:S01]  /*2dd0*/  FMNMX R29, RZ, R29, !PT ;  /* 0x0000001dff1d7209 */ /* 0x000fe20007800000 */
[----:B0-----:R-:W-:Y:S01]  /*2de0*/  IMAD R41, R45, -0xe, R2 ;  /* 0xfffffff22d297824 */ /* 0x001fe200078e0202 */
[----:B------:R-:W-:-:S02]  /*2df0*/  FMNMX R61, RZ, R61, !PT ;  /* 0x0000003dff3d7209 */ /* 0x000fc40007800000 */
[----:B------:R-:W-:Y:S01]  /*2e00*/  FMNMX R59, RZ, R59, !PT ;  /* 0x0000003bff3b7209 */ /* 0x000fe20007800000 */
[----:B------:R-:W-:Y:S01]  /*2e10*/  IMAD R41, R41, 0x38, R0 ;  /* 0x0000003829297824 */ /* 0x000fe200078e0200 */
[----:B------:R-:W-:Y:S02]  /*2e20*/  FMNMX R55, RZ, R55, !PT ;  /* 0x00000037ff377209 */ /* 0x000fe40007800000 */
[----:B------:R-:W-:Y:S01]  /*2e30*/  FMNMX R65, RZ, R65, !PT ;  /* 0x00000041ff417209 */ /* 0x000fe20007800000 */
[----:B------:R-:W-:Y:S01]  /*2e40*/  IMAD.WIDE R40, R41, R40, c[0x0][0x170] ;  /* 0x00005c0029287625 */ /* 0x000fe200078e0228 */
[----:B------:R-:W-:-:S04]  /*2e50*/  FMNMX R63, RZ, R63, !PT ;  /* 0x0000003fff3f7209 */ /* 0x000fc80007800000 */
[----:B------:R-:W-:Y:S04]  /*2e60*/  STG.E [R40.64], R31 ;  /* 0x0000001f28007986 */ /* 0x000fe8000c101904 */
[----:B------:R-:W-:Y:S04]  /*2e70*/  STG.E [R40.64+0x18800], R33 ;  /* 0x0188002128007986 */ /* 0x000fe8000c101904 */
        /* <DEDUP_REMOVED lines=13> */
[----:B------:R-:W-:Y:S01]  /*2f50*/  STG.E [R40.64+0x4a4b0], R63 ;  /* 0x04a4b03f28007986 */ /* 0x000fe2000c101904 */
[----:B------:R-:W-:Y:S05]  /*2f60*/  EXIT ;  /* 0x000000000000794d */ /* 0x000fea0003800000 */
.L_x_2:
[----:B------:R-:W-:-:S00]  /*2f70*/  BRA `(.L_x_2) ;  /* 0xfffffff000007947 */ /* 0x000fc0000383ffff */
[----:B------:R-:W-:-:S00]  /*2f80*/  NOP ;  /* 0x0000000000007918 */ /* 0x000fc00000000000 */
[----:B------:R-:W-:-:S00]  /*2f90*/  NOP ;  /* 0x0000000000007918 */ /* 0x000fc00000000000 */
[----:B------:R-:W-:-:S00]  /*2fa0*/  NOP ;  /* 0x0000000000007918 */ /* 0x000fc00000000000 */
[----:B------:R-:W-:-:S00]  /*2fb0*/  NOP ;  /* 0x0000000000007918 */ /* 0x000fc00000000000 */
[----:B------:R-:W-:-:S00]  /*2fc0*/  NOP ;  /* 0x0000000000007918 */ /* 0x000fc00000000000 */
[----:B------:R-:W-:-:S00]  /*2fd0*/  NOP ;  /* 0x0000000000007918 */ /* 0x000fc00000000000 */
[----:B------:R-:W-:-:S00]  /*2fe0*/  NOP ;  /* 0x0000000000007918 */ /* 0x000fc00000000000 */
[----:B------:R-:W-:-:S00]  /*2ff0*/  NOP ;  /* 0x0000000000007918 */ /* 0x000fc00000000000 */
.L_x_3:


//--------------------- .nv.shared.candidate2     --------------------------
	.section	.nv.shared.candidate2,"aw",@nobits
	.align	4
.nv.shared.candidate2:
	.zero		23552
